	.target	sm_90a

	.elftype	@"ET_EXEC"


//--------------------- .note.nv.tkinfo           --------------------------
	.section	.note.nv.tkinfo,"",@"SHT_NOTE"
	.sectionflags	@"SHF_NOTE_NV_TKINFO"
	.tkinfo
        /*0018*/ 	.word	0x00000002
        /*0030*/ 	.string	""
        /*0030*/ 	.string	"ptxas"
        /*0030*/ 	.string	"Cuda compilation tools, release 13.0, V13.0.88"
        /*0030*/ 	.string	"Build cuda_13.0.r13.0/compiler.36424714_0"
        /*0030*/ 	.string	"-v  -suppress-debug-info  -lineinfo  -arch sm_90a "



//--------------------- .note.nv.cuinfo           --------------------------
	.section	.note.nv.cuinfo,"",@"SHT_NOTE"
	.sectionflags	@"SHF_NOTE_NV_CUINFO"
        /*0018*/ 	.short	0x0002
        /*001a*/ 	.short	0x005a
        /*001c*/ 	.short	0x0082
	.zero		2


//--------------------- .nv.info                  --------------------------
	.section	.nv.info,"",@"SHT_CUDA_INFO"
	.align	4


	//----- nvinfo : EIATTR_REGCOUNT
	.align		4
        /*0000*/ 	.byte	0x04, 0x2f
        /*0002*/ 	.short	(.L_1 - .L_0)
	.align		4
.L_0:
        /*0004*/ 	.word	index@(gluon_wgmma)
        /*0008*/ 	.word	0x0000009a


	//----- nvinfo : EIATTR_FRAME_SIZE
	.align		4
.L_1:
        /*000c*/ 	.byte	0x04, 0x11
        /*000e*/ 	.short	(.L_3 - .L_2)
	.align		4
.L_2:
        /*0010*/ 	.word	index@(gluon_wgmma)
        /*0014*/ 	.word	0x00000000


	//----- nvinfo : EIATTR_MIN_STACK_SIZE
	.align		4
.L_3:
        /*0018*/ 	.byte	0x04, 0x12
        /*001a*/ 	.short	(.L_5 - .L_4)
	.align		4
.L_4:
        /*001c*/ 	.word	index@(gluon_wgmma)
        /*0020*/ 	.word	0x00000000
.L_5:


//--------------------- .nv.compat                --------------------------
	.section	.nv.compat,"",@"SHT_CUDA_COMPAT_INFO"
	.align	4
        /*0000*/ 	.byte	0x02, 0x09, 0x01, 0x00, 0x02, 0x02, 0x04, 0x00, 0x02, 0x05, 0x05, 0x00, 0x03, 0x07, 0x01, 0x01
        /*0010*/ 	.byte	0x02, 0x03, 0x03, 0x00, 0x02, 0x06, 0x01, 0x00, 0x04, 0x0b, 0x08, 0x00, 0x00, 0x00, 0x00, 0x00
        /*0020*/ 	.byte	0x00, 0x00, 0x00, 0x00


//--------------------- .nv.info.gluon_wgmma      --------------------------
	.section	.nv.info.gluon_wgmma,"",@"SHT_CUDA_INFO"
	.sectionflags	@""
	.align	4


	//----- nvinfo : EIATTR_CUDA_API_VERSION
	.align		4
        /*0000*/ 	.byte	0x04, 0x37
        /*0002*/ 	.short	(.L_7 - .L_6)
.L_6:
        /*0004*/ 	.word	0x00000082


	//----- nvinfo : EIATTR_KPARAM_INFO
	.align		4
.L_7:
        /*0008*/ 	.byte	0x04, 0x17
        /*000a*/ 	.short	(.L_9 - .L_8)
.L_8:
        /*000c*/ 	.word	0x00000000
        /*0010*/ 	.short	0x000a
        /*0012*/ 	.short	0x0048
        /*0014*/ 	.byte	0x00, 0xf4, 0x21, 0x00


	//----- nvinfo : EIATTR_KPARAM_INFO
	.align		4
.L_9:
        /*0018*/ 	.byte	0x04, 0x17
        /*001a*/ 	.short	(.L_11 - .L_10)
.L_10:
        /*001c*/ 	.word	0x00000000
        /*0020*/ 	.short	0x0009
        /*0022*/ 	.short	0x0040
        /*0024*/ 	.byte	0x00, 0xf4, 0x21, 0x00


	//----- nvinfo : EIATTR_KPARAM_INFO
	.align		4
.L_11:
        /*0028*/ 	.byte	0x04, 0x17
        /*002a*/ 	.short	(.L_13 - .L_12)
.L_12:
        /*002c*/ 	.word	0x00000000
        /*0030*/ 	.short	0x0008
        /*0032*/ 	.short	0x0038
        /*0034*/ 	.byte	0x00, 0xf0, 0x21, 0x00


	//----- nvinfo : EIATTR_KPARAM_INFO
	.align		4
.L_13:
        /*0038*/ 	.byte	0x04, 0x17
        /*003a*/ 	.short	(.L_15 - .L_14)
.L_14:
        /*003c*/ 	.word	0x00000000
        /*0040*/ 	.short	0x0007
        /*0042*/ 	.short	0x0030
        /*0044*/ 	.byte	0x00, 0xf0, 0x21, 0x00


	//----- nvinfo : EIATTR_KPARAM_INFO
	.align		4
.L_15:
        /*0048*/ 	.byte	0x04, 0x17
        /*004a*/ 	.short	(.L_17 - .L_16)
.L_16:
        /*004c*/ 	.word	0x00000000
        /*0050*/ 	.short	0x0006
        /*0052*/ 	.short	0x0028
        /*0054*/ 	.byte	0x00, 0xf0, 0x21, 0x00


	//----- nvinfo : EIATTR_KPARAM_INFO
	.align		4
.L_17:
        /*0058*/ 	.byte	0x04, 0x17
        /*005a*/ 	.short	(.L_19 - .L_18)
.L_18:
        /*005c*/ 	.word	0x00000000
        /*0060*/ 	.short	0x0005
        /*0062*/ 	.short	0x0020
        /*0064*/ 	.byte	0x00, 0xf0, 0x11, 0x00


	//----- nvinfo : EIATTR_KPARAM_INFO
	.align		4
.L_19:
        /*0068*/ 	.byte	0x04, 0x17
        /*006a*/ 	.short	(.L_21 - .L_20)
.L_20:
        /*006c*/ 	.word	0x00000000
        /*0070*/ 	.short	0x0004
        /*0072*/ 	.short	0x001c
        /*0074*/ 	.byte	0x00, 0xf0, 0x11, 0x00


	//----- nvinfo : EIATTR_KPARAM_INFO
	.align		4
.L_21:
        /*0078*/ 	.byte	0x04, 0x17
        /*007a*/ 	.short	(.L_23 - .L_22)
.L_22:
        /*007c*/ 	.word	0x00000000
        /*0080*/ 	.short	0x0003
        /*0082*/ 	.short	0x0018
        /*0084*/ 	.byte	0x00, 0xf0, 0x11, 0x00


	//----- nvinfo : EIATTR_KPARAM_INFO
	.align		4
.L_23:
        /*0088*/ 	.byte	0x04, 0x17
        /*008a*/ 	.short	(.L_25 - .L_24)
.L_24:
        /*008c*/ 	.word	0x00000000
        /*0090*/ 	.short	0x0002
        /*0092*/ 	.short	0x0010
        /*0094*/ 	.byte	0x00, 0xf4, 0x21, 0x00


	//----- nvinfo : EIATTR_KPARAM_INFO
	.align		4
.L_25:
        /*0098*/ 	.byte	0x04, 0x17
        /*009a*/ 	.short	(.L_27 - .L_26)
.L_26:
        /*009c*/ 	.word	0x00000000
        /*00a0*/ 	.short	0x0001
        /*00a2*/ 	.short	0x0008
        /*00a4*/ 	.byte	0x00, 0xf4, 0x21, 0x00


	//----- nvinfo : EIATTR_KPARAM_INFO
	.align		4
.L_27:
        /*00a8*/ 	.byte	0x04, 0x17
        /*00aa*/ 	.short	(.L_29 - .L_28)
.L_28:
        /*00ac*/ 	.word	0x00000000
        /*00b0*/ 	.short	0x0000
        /*00b2*/ 	.short	0x0000
        /*00b4*/ 	.byte	0x00, 0xf4, 0x21, 0x00


	//----- nvinfo : EIATTR_SPARSE_MMA_MASK
	.align		4
.L_29:
        /*00b8*/ 	.byte	0x03, 0x50
        /*00ba*/ 	.short	0x0000


	//----- nvinfo : EIATTR_MAXREG_COUNT
	.align		4
        /*00bc*/ 	.byte	0x03, 0x1b
        /*00be*/ 	.short	0x00ff


	//----- nvinfo : EIATTR_NUM_BARRIERS
	.align		4
        /*00c0*/ 	.byte	0x02, 0x4c
        /*00c2*/ 	.byte	0x01
	.zero		1


	//----- nvinfo : EIATTR_MERCURY_ISA_VERSION
	.align		4
        /*00c4*/ 	.byte	0x03, 0x5f
        /*00c6*/ 	.short	0x0101


	//----- nvinfo : EIATTR_INT_WARP_WIDE_INSTR_OFFSETS
	.align		4
        /*00c8*/ 	.byte	0x04, 0x31
        /*00ca*/ 	.short	(.L_31 - .L_30)


	//   ....[0]....
.L_30:
        /*00cc*/ 	.word	0x000016a0


	//   ....[1]....
        /*00d0*/ 	.word	0x00001730


	//   ....[2]....
        /*00d4*/ 	.word	0x00001fb0


	//   ....[3]....
        /*00d8*/ 	.word	0x00002060


	//   ....[4]....
        /*00dc*/ 	.word	0x00002070


	//   ....[5]....
        /*00e0*/ 	.word	0x000020f0


	//   ....[6]....
        /*00e4*/ 	.word	0x00002630


	//----- nvinfo : EIATTR_COOP_GROUP_MASK_REGIDS
	.align		4
.L_31:
        /*00e8*/ 	.byte	0x04, 0x29
        /*00ea*/ 	.short	(.L_33 - .L_32)


	//   ....[0]....
.L_32:
        /*00ec*/ 	.word	0xffffffff


	//   ....[1]....
        /*00f0*/ 	.word	0xffffffff


	//   ....[2]....
        /*00f4*/ 	.word	0xffffffff


	//----- nvinfo : EIATTR_COOP_GROUP_INSTR_OFFSETS
	.align		4
.L_33:
        /*00f8*/ 	.byte	0x04, 0x28
        /*00fa*/ 	.short	(.L_35 - .L_34)


	//   ....[0]....
.L_34:
        /*00fc*/ 	.word	0x00000150


	//   ....[1]....
        /*0100*/ 	.word	0x00000740


	//   ....[2]....
        /*0104*/ 	.word	0x00000d10


	//----- nvinfo : EIATTR_MBARRIER_INSTR_OFFSETS
	.align		4
.L_35:
        /*0108*/ 	.byte	0x04, 0x39
        /*010a*/ 	.short	(.L_37 - .L_36)


	//   ....[0]....
.L_36:
        /*010c*/ 	.word	0x000017b0
        /*0110*/ 	.word	0x000000ff
        /*0114*/ 	.word	0x00010000
        /*0118*/ 	.short	0x0100
        /*011a*/ 	.byte	0x3c
	.zero		1


	//   ....[1]....
        /*011c*/ 	.word	0x00002150
        /*0120*/ 	.word	0x000000ff
        /*0124*/ 	.word	0x00010000
        /*0128*/ 	.short	0x010a
        /*012a*/ 	.byte	0x3c
	.zero		1


	//   ....[2]....
        /*012c*/ 	.word	0x00002610
        /*0130*/ 	.word	0x000000ff
        /*0134*/ 	.word	0x00010000
        /*0138*/ 	.short	0x0108
        /*013a*/ 	.byte	0x3c
	.zero		1


	//   ....[3]....
        /*013c*/ 	.word	0x00002c20
        /*0140*/ 	.word	0x000000ff
        /*0144*/ 	.word	0x00010000
        /*0148*/ 	.short	0x010a
        /*014a*/ 	.byte	0x3c
	.zero		1


	//----- nvinfo : EIATTR_NUM_MBARRIERS
	.align		4
.L_37:
        /*014c*/ 	.byte	0x03, 0x38
        /*014e*/ 	.short	0x0001


	//----- nvinfo : EIATTR_EXIT_INSTR_OFFSETS
	.align		4
        /*0150*/ 	.byte	0x04, 0x1c
        /*0152*/ 	.short	(.L_39 - .L_38)


	//   ....[0]....
.L_38:
        /*0154*/ 	.word	0x00002c10


	//----- nvinfo : EIATTR_REQNTID
	.align		4
.L_39:
        /*0158*/ 	.byte	0x04, 0x10
        /*015a*/ 	.short	(.L_41 - .L_40)
.L_40:
        /*015c*/ 	.word	0x00000080
        /*0160*/ 	.word	0x00000001
        /*0164*/ 	.word	0x00000001


	//----- nvinfo : EIATTR_CRS_STACK_SIZE
	.align		4
.L_41:
        /*0168*/ 	.byte	0x04, 0x1e
        /*016a*/ 	.short	(.L_43 - .L_42)
.L_42:
        /*016c*/ 	.word	0x00000000


	//----- nvinfo : EIATTR_CBANK_PARAM_SIZE
	.align		4
.L_43:
        /*0170*/ 	.byte	0x03, 0x19
        /*0172*/ 	.short	0x0050


	//----- nvinfo : EIATTR_PARAM_CBANK
	.align		4
        /*0174*/ 	.byte	0x04, 0x0a
        /*0176*/ 	.short	(.L_45 - .L_44)
	.align		4
.L_44:
        /*0178*/ 	.word	index@(.nv.constant0.gluon_wgmma)
        /*017c*/ 	.short	0x0210
        /*017e*/ 	.short	0x0050


	//----- nvinfo : EIATTR_SW_WAR
	.align		4
.L_45:
        /*0180*/ 	.byte	0x04, 0x36
        /*0182*/ 	.short	(.L_47 - .L_46)
.L_46:
        /*0184*/ 	.word	0x00000008
.L_47:


//--------------------- .nv.callgraph             --------------------------
	.section	.nv.callgraph,"",@"SHT_CUDA_CALLGRAPH"
	.align	4
	.sectionentsize	8
	.align		4
        /*0000*/ 	.word	0x00000000
	.align		4
        /*0004*/ 	.word	0xffffffff
	.align		4
        /*0008*/ 	.word	0x00000000
	.align		4
        /*000c*/ 	.word	0xfffffffe
	.align		4
        /*0010*/ 	.word	0x00000000
	.align		4
        /*0014*/ 	.word	0xfffffffd
	.align		4
        /*0018*/ 	.word	0x00000000
	.align		4
        /*001c*/ 	.word	0xfffffffc


//--------------------- .text.gluon_wgmma         --------------------------
	.section	.text.gluon_wgmma,"ax",@progbits
	.align	128
        .global         gluon_wgmma
        .type           gluon_wgmma,@function
        .size           gluon_wgmma,(.L_x_52 - gluon_wgmma)
        .other          gluon_wgmma,@"STO_CUDA_ENTRY STV_DEFAULT"
gluon_wgmma:
.text.gluon_wgmma:
[----:B------:R-:W-:Y:S01]  /*0000*/  LDC R1, c[0x0][0x28] ;  /* 0x00000a00ff017b82 */ /* 0x000fe20000000800 */
[----:B------:R-:W1:Y:S07]  /*0010*/  S2R R2, SR_TID.X ;  /* 0x0000000000027919 */ /* 0x000e6e0000002100 */
[----:B------:R-:W2:Y:S01]  /*0020*/  S2UR UR4, SR_CgaCtaId ;  /* 0x00000000000479c3 */ /* 0x000ea20000008800 */
[----:B------:R-:W-:Y:S01]  /*0030*/  UMOV UR60, 0x400 ;  /* 0x00000400003c7882 */ /* 0x000fe20000000000 */
[----:B------:R-:W-:Y:S01]  /*0040*/  BSSY B0, `(.L_x_0) ;  /* 0x000001f000007945 */ /* 0x000fe20003800000 */
[----:B------:R-:W3:Y:S01]  /*0050*/  S2R R17, SR_CTAID.Y ;  /* 0x0000000000117919 */ /* 0x000ee20000002600 */
[----:B------:R-:W3:Y:S04]  /*0060*/  S2R R0, SR_CTAID.Z ;  /* 0x0000000000007919 */ /* 0x000ee80000002700 */
[----:B------:R-:W4:Y:S01]  /*0070*/  LDC R13, c[0x0][0x228] ;  /* 0x00008a00ff0d7b82 */ /* 0x000f220000000800 */
[----:B------:R-:W5:Y:S07]  /*0080*/  S2R R3, SR_CTAID.X ;  /* 0x0000000000037919 */ /* 0x000f6e0000002500 */
[----:B------:R-:W3:Y:S08]  /*0090*/  LDC R20, c[0x0][0x230] ;  /* 0x00008c00ff147b82 */ /* 0x000ef00000000800 */
[----:B------:R-:W5:Y:S01]  /*00a0*/  LDC R7, c[0x0][0xc] ;  /* 0x00000300ff077b82 */ /* 0x000f620000000800 */
[----:B--2---:R-:W-:Y:S01]  /*00b0*/  ULEA UR60, UR4, UR60, 0x18 ;  /* 0x0000003c043c7291 */ /* 0x004fe2000f8ec03f */
[----:B-1----:R-:W-:-:S06]  /*00c0*/  LOP3.LUT R6, R2, 0x7f, RZ, 0xc0, !PT ;  /* 0x0000007f02067812 */ /* 0x002fcc00078ec0ff */
[----:B------:R-:W1:Y:S01]  /*00d0*/  LDC R8, c[0x0][0x10] ;  /* 0x00000400ff087b82 */ /* 0x000e620000000800 */
[----:B----4-:R-:W-:Y:S01]  /*00e0*/  VIADD R13, R13, 0xffffffff ;  /* 0xffffffff0d0d7836 */ /* 0x010fe20000000000 */
[C---:B------:R-:W-:Y:S02]  /*00f0*/  ISETP.GE.U32.AND P0, PT, R6.reuse, 0x20, PT ;  /* 0x000000200600780c */ /* 0x040fe40003f06070 */
[C---:B------:R-:W-:Y:S02]  /*0100*/  ISETP.NE.U32.AND P2, PT, R6.reuse, RZ, PT ;  /* 0x000000ff0600720c */ /* 0x040fe40003f45070 */
[----:B------:R-:W-:Y:S01]  /*0110*/  LEA R12, R6, UR60, 0x2 ;  /* 0x0000003c060c7c11 */ /* 0x000fe2000f8e10ff */
[----:B---3--:R-:W-:Y:S01]  /*0120*/  VIADD R10, R20, 0xffffffff ;  /* 0xffffffff140a7836 */ /* 0x008fe20000000000 */
[----:B------:R-:W2:Y:S07]  /*0130*/  LDC.64 R4, c[0x0][0x250] ;  /* 0x00009400ff047b82 */ /* 0x000eae0000000a00 */
[----:B------:R3:W-:Y:S01]  /*0140*/  @!P0 STS [R12], RZ ;  /* 0x000000ff0c008388 */ /* 0x0007e20000000800 */
[----:B------:R-:W-:-:S03]  /*0150*/  NOP ;  /* 0x0000000000007918 */ /* 0x000fc60000000000 */
[----:B------:R3:W-:Y:S01]  /*0160*/  @!P2 STS [UR60+0x24], R13 ;  /* 0x0000240dff00a988 */ /* 0x0007e2000800083c */
[----:B-1----:R-:W-:-:S03]  /*0170*/  IMAD R0, R0, R8, R17 ;  /* 0x0000000800007224 */ /* 0x002fc600078e0211 */
[----:B------:R3:W-:Y:S01]  /*0180*/  @!P2 STS [UR60+0x20], R10 ;  /* 0x0000200aff00a988 */ /* 0x0007e2000800083c */
[----:B-----5:R-:W-:-:S04]  /*0190*/  IMAD R0, R0, R7, R3 ;  /* 0x0000000700007224 */ /* 0x020fc800078e0203 */
[----:B------:R-:W-:-:S05]  /*01a0*/  IMAD R0, R0, 0x180, RZ ;  /* 0x0000018000007824 */ /* 0x000fca00078e02ff */
[----:B--2---:R-:W-:Y:S01]  /*01b0*/  IADD3 R3, P1, R0, R4, RZ ;  /* 0x0000000400037210 */ /* 0x004fe20007f3e0ff */
[----:B---3--:R-:W-:-:S12]  /*01c0*/  @P2 BRA `(.L_x_1) ;  /* 0x0000000000182947 */ /* 0x008fd80003800000 */
[----:B------:R-:W1:Y:S01]  /*01d0*/  LDS R7, [UR60+0x8] ;  /* 0x0000083cff077984 */ /* 0x000e620008000800 */
[----:B------:R-:W2:Y:S01]  /*01e0*/  LDC.64 R14, c[0x0][0x210] ;  /* 0x00008400ff0e7b82 */ /* 0x000ea20000000a00 */
[----:B------:R-:W-:Y:S02]  /*01f0*/  IMAD.MOV.U32 R8, RZ, RZ, 0x70 ;  /* 0x00000070ff087424 */ /* 0x000fe400078e00ff */
[----:B--2---:R2:W-:Y:S03]  /*0200*/  STS.64 [UR60], R14 ;  /* 0x0000000eff007988 */ /* 0x0045e60008000a3c */
[----:B-1----:R-:W-:-:S05]  /*0210*/  LOP3.LUT R7, R7, 0x10, R8, 0xd8, !PT ;  /* 0x0000001007077812 */ /* 0x002fca00078ed808 */
[----:B------:R2:W-:Y:S02]  /*0220*/  STS [UR60+0x8], R7 ;  /* 0x00000807ff007988 */ /* 0x0005e4000800083c */
.L_x_1:
[----:B------:R-:W-:Y:S05]  /*0230*/  BSYNC B0 ;  /* 0x0000000000007941 */ /* 0x000fea0003800000 */
.L_x_0:
[----:B------:R-:W-:Y:S04]  /*0240*/  BSSY B0, `(.L_x_2) ;  /* 0x000000a000007945 */ /* 0x000fe80003800000 */
[----:B------:R-:W-:Y:S05]  /*0250*/  @P2 BRA `(.L_x_3) ;  /* 0x0000000000202947 */ /* 0x000fea0003800000 */
[----:B--2---:R-:W1:Y:S01]  /*0260*/  LDS R7, [UR60+0x34] ;  /* 0x0000343cff077984 */ /* 0x004e620008000800 */
[----:B------:R-:W-:Y:S02]  /*0270*/  IMAD.MOV.U32 R8, RZ, RZ, 0x3f000000 ;  /* 0x3f000000ff087424 */ /* 0x000fe400078e00ff */
[----:B------:R-:W-:Y:S01]  /*0280*/  @!P2 IMAD.MOV.U32 R9, RZ, RZ, 0x7f ;  /* 0x0000007fff09a424 */ /* 0x000fe200078e00ff */
[----:B------:R-:W2:Y:S02]  /*0290*/  @!P2 LDS R14, [UR60+0x38] ;  /* 0x0000383cff0ea984 */ /* 0x000ea40008000800 */
[----:B-1----:R-:W-:Y:S02]  /*02a0*/  LOP3.LUT R7, R7, 0xff000000, R8, 0xb8, !PT ;  /* 0xff00000007077812 */ /* 0x002fe400078eb808 */
[----:B--2---:R-:W-:-:S03]  /*02b0*/  @!P2 LOP3.LUT R8, R14, 0xff, R9, 0xb8, !PT ;  /* 0x000000ff0e08a812 */ /* 0x004fc600078eb809 */
[----:B------:R1:W-:Y:S04]  /*02c0*/  STS [UR60+0x34], R7 ;  /* 0x00003407ff007988 */ /* 0x0003e8000800083c */
[----:B------:R1:W-:Y:S02]  /*02d0*/  @!P2 STS [UR60+0x38], R8 ;  /* 0x00003808ff00a988 */ /* 0x0003e4000800083c */
.L_x_3:
[----:B------:R-:W-:Y:S05]  /*02e0*/  BSYNC B0 ;  /* 0x0000000000007941 */ /* 0x000fea0003800000 */
.L_x_2:
[----:B------:R-:W-:Y:S04]  /*02f0*/  BSSY B0, `(.L_x_4) ;  /* 0x000000e000007945 */ /* 0x000fe80003800000 */
[----:B------:R-:W-:Y:S05]  /*0300*/  @P2 BRA `(.L_x_5) ;  /* 0x0000000000302947 */ /* 0x000fea0003800000 */
[----:B-1----:R-:W1:Y:S01]  /*0310*/  LDS R8, [UR60+0x34] ;  /* 0x0000343cff087984 */ /* 0x002e620008000800 */
[----:B------:R-:W3:Y:S03]  /*0320*/  LDC.64 R18, c[0x0][0x238] ;  /* 0x00008e00ff127b82 */ /* 0x000ee60000000a00 */
[----:B--2---:R-:W2:Y:S01]  /*0330*/  LDS R7, [UR60+0x1c] ;  /* 0x00001c3cff077984 */ /* 0x004ea20008000800 */
[C---:B---3--:R-:W-:Y:S01]  /*0340*/  SHF.L.U64.HI R14, R18.reuse, 0x1, R19 ;  /* 0x00000001120e7819 */ /* 0x048fe20000010213 */
[----:B------:R-:W-:-:S03]  /*0350*/  IMAD.SHL.U32 R9, R18, 0x2, RZ ;  /* 0x0000000212097824 */ /* 0x000fc600078e00ff */
[--C-:B------:R-:W-:Y:S02]  /*0360*/  SHF.R.U32.HI R16, RZ, 0x4, R14.reuse ;  /* 0x00000004ff107819 */ /* 0x100fe4000001160e */
[----:B------:R-:W-:-:S05]  /*0370*/  SHF.R.U64 R9, R9, 0x4, R14 ;  /* 0x0000000409097819 */ /* 0x000fca000000120e */
[----:B------:R3:W-:Y:S01]  /*0380*/  STS [UR60+0xc], R9 ;  /* 0x00000c09ff007988 */ /* 0x0007e2000800083c */
[----:B-1----:R-:W-:Y:S02]  /*0390*/  LOP3.LUT R8, R8, 0x7, RZ, 0xb8, !PT ;  /* 0x0000000708087812 */ /* 0x002fe400078eb8ff */
[----:B--2---:R-:W-:-:S03]  /*03a0*/  LOP3.LUT R7, R7, 0xf, R16, 0xb8, !PT ;  /* 0x0000000f07077812 */ /* 0x004fc600078eb810 */
[----:B------:R3:W-:Y:S04]  /*03b0*/  STS [UR60+0x34], R8 ;  /* 0x00003408ff007988 */ /* 0x0007e8000800083c */
[----:B------:R3:W-:Y:S02]  /*03c0*/  STS [UR60+0x1c], R7 ;  /* 0x00001c07ff007988 */ /* 0x0007e4000800083c */
.L_x_5:
[----:B------:R-:W-:Y:S05]  /*03d0*/  BSYNC B0 ;  /* 0x0000000000007941 */ /* 0x000fea0003800000 */
.L_x_4:
[----:B------:R-:W-:Y:S04]  /*03e0*/  BSSY B1, `(.L_x_6) ;  /* 0x000001c000017945 */ /* 0x000fe80003800000 */
[----:B------:R-:W-:Y:S01]  /*03f0*/  BSSY B0, `(.L_x_7) ;  /* 0x0000017000007945 */ /* 0x000fe20003800000 */
[----:B--2---:R-:W-:Y:S01]  /*0400*/  IMAD.MOV.U32 R15, RZ, RZ, RZ ;  /* 0x000000ffff0f7224 */ /* 0x004fe200078e00ff */
[----:B------:R-:W-:Y:S02]  /*0410*/  LEA.HI.X.SX32 R16, R0, R5, 0x1, P1 ;  /* 0x0000000500107211 */ /* 0x000fe400008f0eff */
[----:B------:R-:W-:Y:S05]  /*0420*/  @P2 BRA `(.L_x_8) ;  /* 0x0000000000202947 */ /* 0x000fea0003800000 */
[----:B-1-3--:R-:W1:Y:S02]  /*0430*/  LDS R7, [UR60+0x34] ;  /* 0x0000343cff077984 */ /* 0x00ae640008000800 */
[----:B-1----:R-:W-:-:S05]  /*0440*/  LOP3.LUT R7, R7, 0x38, RZ, 0xb8, !PT ;  /* 0x0000003807077812 */ /* 0x002fca00078eb8ff */
[----:B------:R1:W-:Y:S01]  /*0450*/  STS [UR60+0x34], R7 ;  /* 0x00003407ff007988 */ /* 0x0003e2000800083c */
[----:B------:R-:W-:Y:S05]  /*0460*/  @P2 BRA `(.L_x_9) ;  /* 0x0000000000202947 */ /* 0x000fea0003800000 */
[----:B-1----:R-:W1:Y:S01]  /*0470*/  LDS R7, [UR60+0x8] ;  /* 0x0000083cff077984 */ /* 0x002e620008000800 */
[----:B------:R-:W-:-:S05]  /*0480*/  IMAD.MOV.U32 R8, RZ, RZ, 0x780 ;  /* 0x00000780ff087424 */ /* 0x000fca00078e00ff */
[----:B-1----:R-:W-:-:S05]  /*0490*/  LOP3.LUT R7, R7, 0x300, R8, 0xd8, !PT ;  /* 0x0000030007077812 */ /* 0x002fca00078ed808 */
[----:B------:R2:W-:Y:S02]  /*04a0*/  STS [UR60+0x8], R7 ;  /* 0x00000807ff007988 */ /* 0x0005e4000800083c */
.L_x_8:
[----:B------:R-:W-:Y:S05]  /*04b0*/  @P2 BRA `(.L_x_10) ;  /* 0x0000000000282947 */ /* 0x000fea0003800000 */
[----:B-123--:R-:W1:Y:S02]  /*04c0*/  LDS R7, [UR60+0x8] ;  /* 0x0000083cff077984 */ /* 0x00ee640008000800 */
[----:B-1----:R-:W-:-:S05]  /*04d0*/  LOP3.LUT R7, R7, 0x1800, RZ, 0xb8, !PT ;  /* 0x0000180007077812 */ /* 0x002fca00078eb8ff */
[----:B------:R2:W-:Y:S02]  /*04e0*/  STS [UR60+0x8], R7 ;  /* 0x00000807ff007988 */ /* 0x0005e4000800083c */
.L_x_9:
[----:B------:R-:W-:Y:S05]  /*04f0*/  @P2 BREAK B0 ;  /* 0x0000000000002942 */ /* 0x000fea0003800000 */
[----:B------:R-:W-:Y:S05]  /*0500*/  @P2 BRA `(.L_x_11) ;  /* 0x0000000000242947 */ /* 0x000fea0003800000 */
[----:B------:R-:W3:Y:S01]  /*0510*/  LDS R8, [UR60+0x8] ;  /* 0x0000083cff087984 */ /* 0x000ee20008000800 */
[----:B-12---:R-:W-:-:S05]  /*0520*/  IMAD.MOV.U32 R7, RZ, RZ, 0x6000 ;  /* 0x00006000ff077424 */ /* 0x006fca00078e00ff */
[----:B---3--:R-:W-:-:S04]  /*0530*/  LOP3.LUT R7, R8, 0x6000, R7, 0xd8, !PT ;  /* 0x0000600008077812 */ /* 0x008fc800078ed807 */
[----:B------:R-:W-:-:S05]  /*0540*/  LOP3.LUT R7, R7, 0x400000, RZ, 0xb8, !PT ;  /* 0x0040000007077812 */ /* 0x000fca00078eb8ff */
[----:B------:R4:W-:Y:S02]  /*0550*/  STS [UR60+0x8], R7 ;  /* 0x00000807ff007988 */ /* 0x0009e4000800083c */
.L_x_10:
[----:B------:R-:W-:Y:S05]  /*0560*/  BSYNC B0 ;  /* 0x0000000000007941 */ /* 0x000fea0003800000 */
.L_x_7:
[----:B-1234-:R-:W1:Y:S02]  /*0570*/  @!P2 LDS R7, [UR60+0x8] ;  /* 0x0000083cff07a984 */ /* 0x01ee640008000800 */
[----:B-1----:R-:W-:-:S05]  /*0580*/  @!P2 LOP3.LUT R7, R7, 0x8000, RZ, 0xb8, !PT ;  /* 0x000080000707a812 */ /* 0x002fca00078eb8ff */
[----:B------:R3:W-:Y:S02]  /*0590*/  @!P2 STS [UR60+0x8], R7 ;  /* 0x00000807ff00a988 */ /* 0x0007e4000800083c */
.L_x_11:
[----:B------:R-:W-:Y:S05]  /*05a0*/  BSYNC B1 ;  /* 0x0000000000017941 */ /* 0x000fea0003800000 */
.L_x_6:
[----:B------:R-:W-:Y:S05]  /*05b0*/  WARPSYNC.ALL ;  /* 0x0000000000007948 */ /* 0x000fea0003800000 */
[----:B------:R-:W4:Y:S02]  /*05c0*/  LDC R14, c[0x0][0x22c] ;  /* 0x00008b00ff0e7b82 */ /* 0x000f240000000800 */
[----:B----4-:R-:W-:Y:S01]  /*05d0*/  VIADD R14, R14, 0xffffffff ;  /* 0xffffffff0e0e7836 */ /* 0x010fe20000000000 */
[----:B------:R-:W-:Y:S06]  /*05e0*/  @P0 BRA `(.L_x_12) ;  /* 0x0000000000300947 */ /* 0x000fec0003800000 */
[----:B-123--:R-:W1:Y:S01]  /*05f0*/  S2R R7, SR_LANEID ;  /* 0x0000000000077919 */ /* 0x00ee620000000000 */
[----:B------:R-:W-:Y:S05]  /*0600*/  WARPSYNC.ALL ;  /* 0x0000000000007948 */ /* 0x000fea0003800000 */
[----:B-1----:R-:W-:-:S05]  /*0610*/  IMAD.SHL.U32 R18, R7, 0x4, RZ ;  /* 0x0000000407127824 */ /* 0x002fca00078e00ff */
[----:B------:R-:W1:Y:S01]  /*0620*/  LDS R7, [R18+UR60] ;  /* 0x0000003c12077984 */ /* 0x000e620008000800 */
[----:B------:R-:W-:Y:S02]  /*0630*/  R2UR UR4, R3 ;  /* 0x00000000030472ca */ /* 0x000fe400000e0000 */
[----:B------:R-:W-:Y:S02]  /*0640*/  R2UR UR5, R16 ;  /* 0x00000000100572ca */ /* 0x000fe400000e0000 */
[----:B------:R-:W-:-:S05]  /*0650*/  IADD3 R8, P1, R18, R3, RZ ;  /* 0x0000000312087210 */ /* 0x000fca0007f3e0ff */
[----:B------:R-:W-:-:S05]  /*0660*/  IMAD.X R9, RZ, RZ, R16, P1 ;  /* 0x000000ffff097224 */ /* 0x000fca00008e0610 */
[----:B-1----:R4:W5:Y:S01]  /*0670*/  ATOMG.E.EXCH.STRONG.GPU PT, RZ, [R8], R7 ;  /* 0x0000000708ff73a8 */ /* 0x00296200041ee100 */
[----:B------:R-:W-:-:S04]  /*0680*/  DEPBAR {5,4,3,2,1,0} ;  /* 0x0000003f0000791a */ /* 0x000fc80000000000 */
[----:B------:R4:W-:Y:S01]  /*0690*/  UTMACCTL.IV [UR4] ;  /* 0x00000000040079b9 */ /* 0x0009e20008000000 */
[----:B------:R-:W-:Y:S01]  /*06a0*/  NOP ;  /* 0x0000000000007918 */ /* 0x000fe20000000000 */
.L_x_12:
[----:B------:R-:W-:Y:S05]  /*06b0*/  @P0 BRA `(.L_x_13) ;  /* 0x00000000000c0947 */ /* 0x000fea0003800000 */
[----:B------:R0:W-:Y:S01]  /*06c0*/  UTMACMDFLUSH ;  /* 0x00000000000079b7 */ /* 0x0001e20000000000 */
[----:B------:R-:W-:Y:S05]  /*06d0*/  @P0 BRA `(.L_x_13) ;  /* 0x0000000000040947 */ /* 0x000fea0003800000 */
[----:B------:R-:W-:-:S04]  /*06e0*/  DEPBAR.LE SB0, 0x0 ;  /* 0x000080000000791a */ /* 0x000fc80000000000 */
.L_x_13:
[----:B------:R-:W-:Y:S05]  /*06f0*/  WARPSYNC.ALL ;  /* 0x0000000000007948 */ /* 0x000fea0003800000 */
[----:B-----5:R-:W-:Y:S06]  /*0700*/  BAR.SYNC.DEFER_BLOCKING 0x0 ;  /* 0x0000000000007b1d */ /* 0x020fec0000010000 */
[----:B------:R-:W-:Y:S02]  /*0710*/  BSSY B1, `(.L_x_14) ;  /* 0x000000b000017945 */ /* 0x000fe40003800000 */
[----:B------:R-:W-:Y:S06]  /*0720*/  BAR.SYNC.DEFER_BLOCKING 0x0 ;  /* 0x0000000000007b1d */ /* 0x000fec0000010000 */
[----:B------:R5:W-:Y:S01]  /*0730*/  @!P0 STS [R12], RZ ;  /* 0x000000ff0c008388 */ /* 0x000be20000000800 */
[----:B------:R-:W-:Y:S01]  /*0740*/  NOP ;  /* 0x0000000000007918 */ /* 0x000fe20000000000 */
[----:B------:R-:W-:Y:S05]  /*0750*/  @P2 BRA `(.L_x_15) ;  /* 0x0000000000182947 */ /* 0x000fea0003800000 */
[----:B-1234-:R-:W1:Y:S01]  /*0760*/  LDS R7, [UR60+0x8] ;  /* 0x0000083cff077984 */ /* 0x01ee620008000800 */
[----:B------:R-:W2:Y:S01]  /*0770*/  LDC.64 R18, c[0x0][0x218] ;  /* 0x00008600ff127b82 */ /* 0x000ea20000000a00 */
[----:B------:R-:W-:Y:S02]  /*0780*/  IMAD.MOV.U32 R8, RZ, RZ, 0x70 ;  /* 0x00000070ff087424 */ /* 0x000fe400078e00ff */
[----:B--2---:R2:W-:Y:S03]  /*0790*/  STS.64 [UR60], R18 ;  /* 0x00000012ff007988 */ /* 0x0045e60008000a3c */
[----:B-1----:R-:W-:-:S05]  /*07a0*/  LOP3.LUT R7, R7, 0x10, R8, 0xd8, !PT ;  /* 0x0000001007077812 */ /* 0x002fca00078ed808 */
[----:B------:R2:W-:Y:S02]  /*07b0*/  STS [UR60+0x8], R7 ;  /* 0x00000807ff007988 */ /* 0x0005e4000800083c */
.L_x_15:
[----:B----4-:R-:W-:Y:S05]  /*07c0*/  BSYNC B1 ;  /* 0x0000000000017941 */ /* 0x010fea0003800000 */
.L_x_14:
[----:B------:R-:W-:Y:S04]  /*07d0*/  BSSY B1, `(.L_x_16) ;  /* 0x000000a000017945 */ /* 0x000fe80003800000 */
[----:B------:R-:W-:Y:S05]  /*07e0*/  @P2 BRA `(.L_x_17) ;  /* 0x0000000000202947 */ /* 0x000fea0003800000 */
[----:B-123--:R-:W1:Y:S01]  /*07f0*/  LDS R7, [UR60+0x34] ;  /* 0x0000343cff077984 */ /* 0x00ee620008000800 */
[----:B------:R-:W-:Y:S02]  /*0800*/  IMAD.MOV.U32 R18, RZ, RZ, 0x3f000000 ;  /* 0x3f000000ff127424 */ /* 0x000fe400078e00ff */
[----:B------:R-:W-:Y:S01]  /*0810*/  @!P2 IMAD.MOV.U32 R9, RZ, RZ, 0x7f ;  /* 0x0000007fff09a424 */ /* 0x000fe200078e00ff */
[----:B------:R-:W2:Y:S02]  /*0820*/  @!P2 LDS R8, [UR60+0x38] ;  /* 0x0000383cff08a984 */ /* 0x000ea40008000800 */
[----:B-1----:R-:W-:Y:S02]  /*0830*/  LOP3.LUT R7, R7, 0xff000000, R18, 0xb8, !PT ;  /* 0xff00000007077812 */ /* 0x002fe400078eb812 */
[----:B--2---:R-:W-:-:S03]  /*0840*/  @!P2 LOP3.LUT R8, R8, 0xff, R9, 0xb8, !PT ;  /* 0x000000ff0808a812 */ /* 0x004fc600078eb809 */
[----:B------:R4:W-:Y:S04]  /*0850*/  STS [UR60+0x34], R7 ;  /* 0x00003407ff007988 */ /* 0x0009e8000800083c */
[----:B------:R4:W-:Y:S02]  /*0860*/  @!P2 STS [UR60+0x38], R8 ;  /* 0x00003808ff00a988 */ /* 0x0009e4000800083c */
.L_x_17:
[----:B------:R-:W-:Y:S05]  /*0870*/  BSYNC B1 ;  /* 0x0000000000017941 */ /* 0x000fea0003800000 */
.L_x_16:
[----:B------:R-:W-:Y:S04]  /*0880*/  BSSY B1, `(.L_x_18) ;  /* 0x0000004000017945 */ /* 0x000fe80003800000 */
[----:B------:R-:W-:Y:S05]  /*0890*/  @P2 BRA `(.L_x_19) ;  /* 0x0000000000082947 */ /* 0x000fea0003800000 */
[----:B------:R1:W-:Y:S04]  /*08a0*/  STS [UR60+0x24], R10 ;  /* 0x0000240aff007988 */ /* 0x0003e8000800083c */
[----:B------:R1:W-:Y:S02]  /*08b0*/  STS [UR60+0x20], R14 ;  /* 0x0000200eff007988 */ /* 0x0003e4000800083c */
.L_x_19:
[----:B------:R-:W-:Y:S05]  /*08c0*/  BSYNC B1 ;  /* 0x0000000000017941 */ /* 0x000fea0003800000 */
.L_x_18:
[----:B------:R-:W-:Y:S04]  /*08d0*/  BSSY B1, `(.L_x_20) ;  /* 0x000000e000017945 */ /* 0x000fe80003800000 */
[----:B------:R-:W-:Y:S05]  /*08e0*/  @P2 BRA `(.L_x_21) ;  /* 0x0000000000302947 */ /* 0x000fea0003800000 */
[----:B----4-:R-:W4:Y:S01]  /*08f0*/  LDS R8, [UR60+0x34] ;  /* 0x0000343cff087984 */ /* 0x010f220008000800 */
[----:B--2---:R-:W2:Y:S03]  /*0900*/  LDC.64 R18, c[0x0][0x240] ;  /* 0x00009000ff127b82 */ /* 0x004ea60000000a00 */
[----:B-1-3--:R-:W1:Y:S01]  /*0910*/  LDS R7, [UR60+0x1c] ;  /* 0x00001c3cff077984 */ /* 0x00ae620008000800 */
[C---:B--2---:R-:W-:Y:S01]  /*0920*/  SHF.L.U64.HI R10, R18.reuse, 0x1, R19 ;  /* 0x00000001120a7819 */ /* 0x044fe20000010213 */
[----:B------:R-:W-:-:S03]  /*0930*/  IMAD.SHL.U32 R9, R18, 0x2, RZ ;  /* 0x0000000212097824 */ /* 0x000fc600078e00ff */
[--C-:B------:R-:W-:Y:S02]  /*0940*/  SHF.R.U32.HI R18, RZ, 0x4, R10.reuse ;  /* 0x00000004ff127819 */ /* 0x100fe4000001160a */
[----:B------:R-:W-:-:S05]  /*0950*/  SHF.R.U64 R9, R9, 0x4, R10 ;  /* 0x0000000409097819 */ /* 0x000fca000000120a */
[----:B------:R2:W-:Y:S01]  /*0960*/  STS [UR60+0xc], R9 ;  /* 0x00000c09ff007988 */ /* 0x0005e2000800083c */
[----:B----4-:R-:W-:Y:S02]  /*0970*/  LOP3.LUT R8, R8, 0x7, RZ, 0xb8, !PT ;  /* 0x0000000708087812 */ /* 0x010fe400078eb8ff */
[----:B-1----:R-:W-:-:S03]  /*0980*/  LOP3.LUT R7, R7, 0xf, R18, 0xb8, !PT ;  /* 0x0000000f07077812 */ /* 0x002fc600078eb812 */
[----:B------:R2:W-:Y:S04]  /*0990*/  STS [UR60+0x34], R8 ;  /* 0x00003408ff007988 */ /* 0x0005e8000800083c */
[----:B------:R2:W-:Y:S02]  /*09a0*/  STS [UR60+0x1c], R7 ;  /* 0x00001c07ff007988 */ /* 0x0005e4000800083c */
.L_x_21:
[----:B------:R-:W-:Y:S05]  /*09b0*/  BSYNC B1 ;  /* 0x0000000000017941 */ /* 0x000fea0003800000 */
.L_x_20:
[----:B------:R-:W-:Y:S04]  /*09c0*/  BSSY B2, `(.L_x_22) ;  /* 0x000001a000027945 */ /* 0x000fe80003800000 */
[----:B------:R-:W-:Y:S04]  /*09d0*/  BSSY B1, `(.L_x_23) ;  /* 0x0000015000017945 */ /* 0x000fe80003800000 */
[----:B------:R-:W-:Y:S05]  /*09e0*/  @P2 BRA `(.L_x_24) ;  /* 0x0000000000202947 */ /* 0x000fea0003800000 */
[----:B-1234-:R-:W1:Y:S02]  /*09f0*/  LDS R7, [UR60+0x34] ;  /* 0x0000343cff077984 */ /* 0x01ee640008000800 */
[----:B-1----:R-:W-:-:S05]  /*0a00*/  LOP3.LUT R7, R7, 0x38, RZ, 0xb8, !PT ;  /* 0x0000003807077812 */ /* 0x002fca00078eb8ff */
[----:B------:R1:W-:Y:S01]  /*0a10*/  STS [UR60+0x34], R7 ;  /* 0x00003407ff007988 */ /* 0x0003e2000800083c */
[----:B------:R-:W-:Y:S05]  /*0a20*/  @P2 BRA `(.L_x_25) ;  /* 0x0000000000202947 */ /* 0x000fea0003800000 */
[----:B-1----:R-:W1:Y:S01]  /*0a30*/  LDS R7, [UR60+0x8] ;  /* 0x0000083cff077984 */ /* 0x002e620008000800 */
[----:B------:R-:W-:-:S05]  /*0a40*/  IMAD.MOV.U32 R8, RZ, RZ, 0x780 ;  /* 0x00000780ff087424 */ /* 0x000fca00078e00ff */
[----:B-1----:R-:W-:-:S05]  /*0a50*/  LOP3.LUT R7, R7, 0x300, R8, 0xd8, !PT ;  /* 0x0000030007077812 */ /* 0x002fca00078ed808 */
[----:B------:R1:W-:Y:S02]  /*0a60*/  STS [UR60+0x8], R7 ;  /* 0x00000807ff007988 */ /* 0x0003e4000800083c */
.L_x_24:
[----:B------:R-:W-:Y:S05]  /*0a70*/  @P2 BRA `(.L_x_26) ;  /* 0x0000000000282947 */ /* 0x000fea0003800000 */
[----:B-1234-:R-:W1:Y:S02]  /*0a80*/  LDS R7, [UR60+0x8] ;  /* 0x0000083cff077984 */ /* 0x01ee640008000800 */
[----:B-1----:R-:W-:-:S05]  /*0a90*/  LOP3.LUT R7, R7, 0x1800, RZ, 0xb8, !PT ;  /* 0x0000180007077812 */ /* 0x002fca00078eb8ff */
[----:B------:R2:W-:Y:S02]  /*0aa0*/  STS [UR60+0x8], R7 ;  /* 0x00000807ff007988 */ /* 0x0005e4000800083c */
.L_x_25:
[----:B------:R-:W-:Y:S05]  /*0ab0*/  @P2 BREAK B1 ;  /* 0x0000000000012942 */ /* 0x000fea0003800000 */
[----:B------:R-:W-:Y:S05]  /*0ac0*/  @P2 BRA `(.L_x_27) ;  /* 0x0000000000242947 */ /* 0x000fea0003800000 */
[----:B-12---:R-:W1:Y:S01]  /*0ad0*/  LDS R7, [UR60+0x8] ;  /* 0x0000083cff077984 */ /* 0x006e620008000800 */
[----:B------:R-:W-:-:S05]  /*0ae0*/  IMAD.MOV.U32 R8, RZ, RZ, 0x6000 ;  /* 0x00006000ff087424 */ /* 0x000fca00078e00ff */
[----:B-1----:R-:W-:-:S04]  /*0af0*/  LOP3.LUT R7, R7, 0x6000, R8, 0xd8, !PT ;  /* 0x0000600007077812 */ /* 0x002fc800078ed808 */
[----:B------:R-:W-:-:S05]  /*0b00*/  LOP3.LUT R7, R7, 0x400000, RZ, 0xb8, !PT ;  /* 0x0040000007077812 */ /* 0x000fca00078eb8ff */
[----:B------:R1:W-:Y:S02]  /*0b10*/  STS [UR60+0x8], R7 ;  /* 0x00000807ff007988 */ /* 0x0003e4000800083c */
.L_x_26:
[----:B------:R-:W-:Y:S05]  /*0b20*/  BSYNC B1 ;  /* 0x0000000000017941 */ /* 0x000fea0003800000 */
.L_x_23:
[----:B-1234-:R-:W1:Y:S02]  /*0b30*/  @!P2 LDS R7, [UR60+0x8] ;  /* 0x0000083cff07a984 */ /* 0x01ee640008000800 */
[----:B-1----:R-:W-:-:S05]  /*0b40*/  @!P2 LOP3.LUT R7, R7, 0x8000, RZ, 0xb8, !PT ;  /* 0x000080000707a812 */ /* 0x002fca00078eb8ff */
[----:B------:R3:W-:Y:S02]  /*0b50*/  @!P2 STS [UR60+0x8], R7 ;  /* 0x00000807ff00a988 */ /* 0x0007e4000800083c */
.L_x_27:
[----:B------:R-:W-:Y:S05]  /*0b60*/  BSYNC B2 ;  /* 0x0000000000027941 */ /* 0x000fea0003800000 */
.L_x_22:
[----:B------:R-:W-:Y:S05]  /*0b70*/  WARPSYNC.ALL ;  /* 0x0000000000007948 */ /* 0x000fea0003800000 */
[----:B------:R-:W-:-:S05]  /*0b80*/  VIADD R8, R0, 0x80 ;  /* 0x0000008000087836 */ /* 0x000fca0000000000 */
[----:B-123--:R-:W-:-:S04]  /*0b90*/  IADD3 R7, P1, R8, R4, RZ ;  /* 0x0000000408077210 */ /* 0x00efc80007f3e0ff */
[----:B------:R-:W-:Y:S01]  /*0ba0*/  LEA.HI.X.SX32 R8, R8, R5, 0x1, P1 ;  /* 0x0000000508087211 */ /* 0x000fe200008f0eff */
[----:B------:R-:W-:Y:S08]  /*0bb0*/  @P0 BRA `(.L_x_28) ;  /* 0x0000000000300947 */ /* 0x000ff00003800000 */
[----:B------:R-:W1:Y:S01]  /*0bc0*/  S2R R9, SR_LANEID ;  /* 0x0000000000097919 */ /* 0x000e620000000000 */
[----:B------:R-:W-:Y:S05]  /*0bd0*/  WARPSYNC.ALL ;  /* 0x0000000000007948 */ /* 0x000fea0003800000 */
[----:B-1----:R-:W-:-:S05]  /*0be0*/  IMAD.SHL.U32 R18, R9, 0x4, RZ ;  /* 0x0000000409127824 */ /* 0x002fca00078e00ff */
[----:B------:R-:W1:Y:S01]  /*0bf0*/  LDS R9, [R18+UR60] ;  /* 0x0000003c12097984 */ /* 0x000e620008000800 */
[----:B------:R-:W-:Y:S02]  /*0c00*/  R2UR UR4, R7 ;  /* 0x00000000070472ca */ /* 0x000fe400000e0000 */
[----:B------:R-:W-:Y:S02]  /*0c10*/  R2UR UR5, R8 ;  /* 0x00000000080572ca */ /* 0x000fe400000e0000 */
[----:B------:R-:W-:-:S05]  /*0c20*/  IADD3 R10, P1, R18, R7, RZ ;  /* 0x00000007120a7210 */ /* 0x000fca0007f3e0ff */
[----:B------:R-:W-:-:S05]  /*0c30*/  IMAD.X R11, RZ, RZ, R8, P1 ;  /* 0x000000ffff0b7224 */ /* 0x000fca00008e0608 */
[----:B-1----:R1:W2:Y:S01]  /*0c40*/  ATOMG.E.EXCH.STRONG.GPU PT, RZ, [R10], R9 ;  /* 0x000000090aff73a8 */ /* 0x0022a200041ee100 */
[----:B------:R-:W-:-:S04]  /*0c50*/  DEPBAR {5,4,3,2,1,0} ;  /* 0x0000003f0000791a */ /* 0x000fc80000000000 */
[----:B------:R1:W-:Y:S01]  /*0c60*/  UTMACCTL.IV [UR4] ;  /* 0x00000000040079b9 */ /* 0x0003e20008000000 */
[----:B------:R-:W-:Y:S01]  /*0c70*/  NOP ;  /* 0x0000000000007918 */ /* 0x000fe20000000000 */
.L_x_28:
[----:B------:R-:W-:Y:S05]  /*0c80*/  @P0 BRA `(.L_x_29) ;  /* 0x00000000000c0947 */ /* 0x000fea0003800000 */
[----:B------:R0:W-:Y:S01]  /*0c90*/  UTMACMDFLUSH ;  /* 0x00000000000079b7 */ /* 0x0001e20000000000 */
[----:B------:R-:W-:Y:S05]  /*0ca0*/  @P0 BRA `(.L_x_29) ;  /* 0x0000000000040947 */ /* 0x000fea0003800000 */
[----:B------:R-:W-:-:S04]  /*0cb0*/  DEPBAR.LE SB0, 0x0 ;  /* 0x000080000000791a */ /* 0x000fc80000000000 */
.L_x_29:
[----:B------:R-:W-:Y:S05]  /*0cc0*/  WARPSYNC.ALL ;  /* 0x0000000000007948 */ /* 0x000fea0003800000 */
[----:B--2---:R-:W-:Y:S06]  /*0cd0*/  BAR.SYNC.DEFER_BLOCKING 0x0 ;  /* 0x0000000000007b1d */ /* 0x004fec0000010000 */
[----:B------:R-:W-:Y:S02]  /*0ce0*/  BSSY B2, `(.L_x_30) ;  /* 0x000000b000027945 */ /* 0x000fe40003800000 */
[----:B------:R-:W-:Y:S06]  /*0cf0*/  BAR.SYNC.DEFER_BLOCKING 0x0 ;  /* 0x0000000000007b1d */ /* 0x000fec0000010000 */
[----:B------:R2:W-:Y:S01]  /*0d00*/  @!P0 STS [R12], RZ ;  /* 0x000000ff0c008388 */ /* 0x0005e20000000800 */
[----:B------:R-:W-:Y:S01]  /*0d10*/  NOP ;  /* 0x0000000000007918 */ /* 0x000fe20000000000 */
[----:B------:R-:W-:Y:S05]  /*0d20*/  @P2 BRA `(.L_x_31) ;  /* 0x0000000000182947 */ /* 0x000fea0003800000 */
[----:B-1----:R-:W1:Y:S01]  /*0d30*/  LDS R9, [UR60+0x8] ;  /* 0x0000083cff097984 */ /* 0x002e620008000800 */
[----:B------:R-:W3:Y:S01]  /*0d40*/  LDC.64 R18, c[0x0][0x220] ;  /* 0x00008800ff127b82 */ /* 0x000ee20000000a00 */
[----:B------:R-:W-:Y:S02]  /*0d50*/  IMAD.MOV.U32 R10, RZ, RZ, 0x70 ;  /* 0x00000070ff0a7424 */ /* 0x000fe400078e00ff */
[----:B---3--:R3:W-:Y:S03]  /*0d60*/  STS.64 [UR60], R18 ;  /* 0x00000012ff007988 */ /* 0x0087e60008000a3c */
[----:B-1----:R-:W-:-:S05]  /*0d70*/  LOP3.LUT R9, R9, 0x10, R10, 0xd8, !PT ;  /* 0x0000001009097812 */ /* 0x002fca00078ed80a */
[----:B------:R3:W-:Y:S02]  /*0d80*/  STS [UR60+0x8], R9 ;  /* 0x00000809ff007988 */ /* 0x0007e4000800083c */
.L_x_31:
[----:B-1----:R-:W-:Y:S05]  /*0d90*/  BSYNC B2 ;  /* 0x0000000000027941 */ /* 0x002fea0003800000 */
.L_x_30:
[----:B------:R-:W-:Y:S04]  /*0da0*/  BSSY B3, `(.L_x_32) ;  /* 0x0000011000037945 */ /* 0x000fe80003800000 */
[----:B------:R-:W-:Y:S04]  /*0db0*/  BSSY B2, `(.L_x_33) ;  /* 0x000000e000027945 */ /* 0x000fe80003800000 */
[----:B------:R-:W-:Y:S05]  /*0dc0*/  @P2 BRA `(.L_x_34) ;  /* 0x0000000000242947 */ /* 0x000fea0003800000 */
[----:B---3--:R-:W1:Y:S01]  /*0dd0*/  LDS R9, [UR60+0x34] ;  /* 0x0000343cff097984 */ /* 0x008e620008000800 */
[----:B------:R-:W-:-:S05]  /*0de0*/  IMAD.MOV.U32 R10, RZ, RZ, 0x3f000000 ;  /* 0x3f000000ff0a7424 */ /* 0x000fca00078e00ff */
[----:B-1----:R-:W-:-:S05]  /*0df0*/  LOP3.LUT R9, R9, 0xff000000, R10, 0xb8, !PT ;  /* 0xff00000009097812 */ /* 0x002fca00078eb80a */
[----:B------:R1:W-:Y:S01]  /*0e00*/  STS [UR60+0x34], R9 ;  /* 0x00003409ff007988 */ /* 0x0003e2000800083c */
[----:B------:R-:W-:Y:S05]  /*0e10*/  @P2 BRA `(.L_x_35) ;  /* 0x00000000001c2947 */ /* 0x000fea0003800000 */
[----:B-1----:R-:W1:Y:S01]  /*0e20*/  LDS R9, [UR60+0x38] ;  /* 0x0000383cff097984 */ /* 0x002e620008000800 */
[----:B------:R-:W-:-:S05]  /*0e30*/  IMAD.MOV.U32 R10, RZ, RZ, 0x7f ;  /* 0x0000007fff0a7424 */ /* 0x000fca00078e00ff */
[----:B-1----:R-:W-:-:S05]  /*0e40*/  LOP3.LUT R9, R9, 0xff, R10, 0xb8, !PT ;  /* 0x000000ff09097812 */ /* 0x002fca00078eb80a */
[----:B------:R1:W-:Y:S02]  /*0e50*/  STS [UR60+0x38], R9 ;  /* 0x00003809ff007988 */ /* 0x0003e4000800083c */
.L_x_34:
[----:B------:R-:W-:Y:S05]  /*0e60*/  @P2 BREAK B2 ;  /* 0x0000000000022942 */ /* 0x000fea0003800000 */
[----:B------:R-:W-:Y:S05]  /*0e70*/  @P2 BRA `(.L_x_36) ;  /* 0x00000000000c2947 */ /* 0x000fea0003800000 */
[----:B------:R4:W-:Y:S02]  /*0e80*/  STS [UR60+0x20], R14 ;  /* 0x0000200eff007988 */ /* 0x0009e4000800083c */
.L_x_35:
[----:B------:R-:W-:Y:S05]  /*0e90*/  BSYNC B2 ;  /* 0x0000000000027941 */ /* 0x000fea0003800000 */
.L_x_33:
[----:B------:R1:W-:Y:S02]  /*0ea0*/  @!P2 STS [UR60+0x24], R13 ;  /* 0x0000240dff00a988 */ /* 0x0003e4000800083c */
.L_x_36:
[----:B------:R-:W-:Y:S05]  /*0eb0*/  BSYNC B3 ;  /* 0x0000000000037941 */ /* 0x000fea0003800000 */
.L_x_32:
[----:B------:R-:W-:Y:S05]  /*0ec0*/  WARPSYNC.ALL ;  /* 0x0000000000007948 */ /* 0x000fea0003800000 */
[----:B------:R-:W-:Y:S04]  /*0ed0*/  BSSY B3, `(.L_x_37) ;  /* 0x000000e000037945 */ /* 0x000fe80003800000 */
[----:B------:R-:W-:Y:S05]  /*0ee0*/  @P2 BRA `(.L_x_38) ;  /* 0x0000000000302947 */ /* 0x000fea0003800000 */
[----:B------:R-:W4:Y:S01]  /*0ef0*/  LDS R10, [UR60+0x34] ;  /* 0x0000343cff0a7984 */ /* 0x000f220008000800 */
[----:B---3--:R-:W2:Y:S03]  /*0f00*/  LDC.64 R18, c[0x0][0x248] ;  /* 0x00009200ff127b82 */ /* 0x008ea60000000a00 */
[----:B-1----:R-:W1:Y:S01]  /*0f10*/  LDS R9, [UR60+0x1c] ;  /* 0x00001c3cff097984 */ /* 0x002e620008000800 */
[C---:B--2--5:R-:W-:Y:S01]  /*0f20*/  SHF.L.U64.HI R12, R18.reuse, 0x1, R19 ;  /* 0x00000001120c7819 */ /* 0x064fe20000010213 */
[----:B------:R-:W-:-:S03]  /*0f30*/  IMAD.SHL.U32 R11, R18, 0x2, RZ ;  /* 0x00000002120b7824 */ /* 0x000fc600078e00ff */
[--C-:B----4-:R-:W-:Y:S02]  /*0f40*/  SHF.R.U32.HI R14, RZ, 0x4, R12.reuse ;  /* 0x00000004ff0e7819 */ /* 0x110fe4000001160c */
[----:B------:R-:W-:-:S05]  /*0f50*/  SHF.R.U64 R11, R11, 0x4, R12 ;  /* 0x000000040b0b7819 */ /* 0x000fca000000120c */
[----:B------:R2:W-:Y:S01]  /*0f60*/  STS [UR60+0xc], R11 ;  /* 0x00000c0bff007988 */ /* 0x0005e2000800083c */
[----:B------:R-:W-:Y:S02]  /*0f70*/  LOP3.LUT R10, R10, 0x7, RZ, 0xb8, !PT ;  /* 0x000000070a0a7812 */ /* 0x000fe400078eb8ff */
[----:B-1----:R-:W-:-:S03]  /*0f80*/  LOP3.LUT R9, R9, 0xf, R14, 0xb8, !PT ;  /* 0x0000000f09097812 */ /* 0x002fc600078eb80e */
[----:B------:R2:W-:Y:S04]  /*0f90*/  STS [UR60+0x34], R10 ;  /* 0x0000340aff007988 */ /* 0x0005e8000800083c */
[----:B------:R2:W-:Y:S02]  /*0fa0*/  STS [UR60+0x1c], R9 ;  /* 0x00001c09ff007988 */ /* 0x0005e4000800083c */
.L_x_38:
[----:B------:R-:W-:Y:S05]  /*0fb0*/  BSYNC B3 ;  /* 0x0000000000037941 */ /* 0x000fea0003800000 */
.L_x_37:
[----:B------:R-:W-:Y:S04]  /*0fc0*/  BSSY B3, `(.L_x_39) ;  /* 0x000001a000037945 */ /* 0x000fe80003800000 */
[----:B------:R-:W-:Y:S04]  /*0fd0*/  BSSY B4, `(.L_x_40) ;  /* 0x0000015000047945 */ /* 0x000fe80003800000 */
[----:B------:R-:W-:Y:S05]  /*0fe0*/  @P2 BRA `(.L_x_41) ;  /* 0x0000000000202947 */ /* 0x000fea0003800000 */
[----:B-123--:R-:W1:Y:S02]  /*0ff0*/  LDS R9, [UR60+0x34] ;  /* 0x0000343cff097984 */ /* 0x00ee640008000800 */
[----:B-1----:R-:W-:-:S05]  /*1000*/  LOP3.LUT R9, R9, 0x38, RZ, 0xb8, !PT ;  /* 0x0000003809097812 */ /* 0x002fca00078eb8ff */
[----:B------:R1:W-:Y:S01]  /*1010*/  STS [UR60+0x34], R9 ;  /* 0x00003409ff007988 */ /* 0x0003e2000800083c */
[----:B------:R-:W-:Y:S05]  /*1020*/  @P2 BRA `(.L_x_42) ;  /* 0x0000000000202947 */ /* 0x000fea0003800000 */
[----:B-1----:R-:W1:Y:S01]  /*1030*/  LDS R9, [UR60+0x8] ;  /* 0x0000083cff097984 */ /* 0x002e620008000800 */
[----:B------:R-:W-:-:S05]  /*1040*/  IMAD.MOV.U32 R10, RZ, RZ, 0x780 ;  /* 0x00000780ff0a7424 */ /* 0x000fca00078e00ff */
[----:B-1----:R-:W-:-:S05]  /*1050*/  LOP3.LUT R9, R9, 0x300, R10, 0xd8, !PT ;  /* 0x0000030009097812 */ /* 0x002fca00078ed80a */
[----:B------:R1:W-:Y:S02]  /*1060*/  STS [UR60+0x8], R9 ;  /* 0x00000809ff007988 */ /* 0x0003e4000800083c */
.L_x_41:
[----:B------:R-:W-:Y:S05]  /*1070*/  @P2 BRA `(.L_x_43) ;  /* 0x0000000000282947 */ /* 0x000fea0003800000 */
[----:B-123--:R-:W1:Y:S02]  /*1080*/  LDS R9, [UR60+0x8] ;  /* 0x0000083cff097984 */ /* 0x00ee640008000800 */
[----:B-1----:R-:W-:-:S05]  /*1090*/  LOP3.LUT R9, R9, 0x1800, RZ, 0xb8, !PT ;  /* 0x0000180009097812 */ /* 0x002fca00078eb8ff */
[----:B------:R2:W-:Y:S02]  /*10a0*/  STS [UR60+0x8], R9 ;  /* 0x00000809ff007988 */ /* 0x0005e4000800083c */
.L_x_42:
[----:B------:R-:W-:Y:S05]  /*10b0*/  @P2 BREAK B4 ;  /* 0x0000000000042942 */ /* 0x000fea0003800000 */
[----:B------:R-:W-:Y:S05]  /*10c0*/  @P2 BRA `(.L_x_44) ;  /* 0x0000000000242947 */ /* 0x000fea0003800000 */
[----:B-12---:R-:W1:Y:S01]  /*10d0*/  LDS R9, [UR60+0x8] ;  /* 0x0000083cff097984 */ /* 0x006e620008000800 */
[----:B------:R-:W-:-:S05]  /*10e0*/  IMAD.MOV.U32 R10, RZ, RZ, 0x6000 ;  /* 0x00006000ff0a7424 */ /* 0x000fca00078e00ff */
[----:B-1----:R-:W-:-:S04]  /*10f0*/  LOP3.LUT R9, R9, 0x6000, R10, 0xd8, !PT ;  /* 0x0000600009097812 */ /* 0x002fc800078ed80a */
[----:B------:R-:W-:-:S05]  /*1100*/  LOP3.LUT R9, R9, 0x400000, RZ, 0xb8, !PT ;  /* 0x0040000009097812 */ /* 0x000fca00078eb8ff */
[----:B------:R1:W-:Y:S02]  /*1110*/  STS [UR60+0x8], R9 ;  /* 0x00000809ff007988 */ /* 0x0003e4000800083c */
.L_x_43:
[----:B------:R-:W-:Y:S05]  /*1120*/  BSYNC B4 ;  /* 0x0000000000047941 */ /* 0x000fea0003800000 */
.L_x_40:
[----:B-123--:R-:W1:Y:S02]  /*1130*/  @!P2 LDS R9, [UR60+0x8] ;  /* 0x0000083cff09a984 */ /* 0x00ee640008000800 */
[----:B-1----:R-:W-:-:S05]  /*1140*/  @!P2 LOP3.LUT R9, R9, 0x8000, RZ, 0xb8, !PT ;  /* 0x000080000909a812 */ /* 0x002fca00078eb8ff */
[----:B------:R3:W-:Y:S02]  /*1150*/  @!P2 STS [UR60+0x8], R9 ;  /* 0x00000809ff00a988 */ /* 0x0007e4000800083c */
.L_x_44:
[----:B------:R-:W-:Y:S05]  /*1160*/  BSYNC B3 ;  /* 0x0000000000037941 */ /* 0x000fea0003800000 */
.L_x_39:
[----:B------:R-:W-:Y:S05]  /*1170*/  WARPSYNC.ALL ;  /* 0x0000000000007948 */ /* 0x000fea0003800000 */
[----:B------:R-:W-:Y:S01]  /*1180*/  VIADD R10, R0, 0x100 ;  /* 0x00000100000a7836 */ /* 0x000fe20000000000 */
[----:B------:R-:W-:Y:S01]  /*1190*/  ISETP.GE.AND P1, PT, R20, 0x1, PT ;  /* 0x000000011400780c */ /* 0x000fe20003f26270 */
[----:B-123--:R-:W-:Y:S01]  /*11a0*/  IMAD.SHL.U32 R9, R17, 0x80, RZ ;  /* 0x0000008011097824 */ /* 0x00efe200078e00ff */
[----:B------:R-:W-:Y:S02]  /*11b0*/  SHF.R.U32.HI R0, RZ, 0x5, R2 ;  /* 0x00000005ff007819 */ /* 0x000fe40000011602 */
[----:B------:R-:W-:-:S02]  /*11c0*/  CS2R R88, SRZ ;  /* 0x0000000000587805 */ /* 0x000fc4000001ff00 */
[----:B------:R-:W-:Y:S02]  /*11d0*/  IADD3 R4, P3, R10, R4, RZ ;  /* 0x000000040a047210 */ /* 0x000fe40007f7e0ff */
[----:B------:R-:W-:Y:S02]  /*11e0*/  CS2R R90, SRZ ;  /* 0x00000000005a7805 */ /* 0x000fe4000001ff00 */
[----:B------:R-:W-:Y:S02]  /*11f0*/  CS2R R92, SRZ ;  /* 0x00000000005c7805 */ /* 0x000fe4000001ff00 */
[----:B------:R-:W-:Y:S02]  /*1200*/  CS2R R94, SRZ ;  /* 0x00000000005e7805 */ /* 0x000fe4000001ff00 */
[----:B------:R-:W-:Y:S02]  /*1210*/  CS2R R96, SRZ ;  /* 0x0000000000607805 */ /* 0x000fe4000001ff00 */
[----:B------:R-:W-:-:S02]  /*1220*/  CS2R R98, SRZ ;  /* 0x0000000000627805 */ /* 0x000fc4000001ff00 */
[----:B------:R-:W-:Y:S02]  /*1230*/  CS2R R100, SRZ ;  /* 0x0000000000647805 */ /* 0x000fe4000001ff00 */
        /* <DEDUP_REMOVED lines=42> */
[----:B------:R-:W-:Y:S01]  /*14e0*/  CS2R R58, SRZ ;  /* 0x00000000003a7805 */ /* 0x000fe2000001ff00 */
[----:B------:R-:W-:Y:S01]  /*14f0*/  IMAD.MOV.U32 R60, RZ, RZ, RZ ;  /* 0x000000ffff3c7224 */ /* 0x000fe200078e00ff */
[----:B------:R-:W-:Y:S01]  /*1500*/  LEA.HI.X.SX32 R5, R10, R5, 0x1, P3 ;  /* 0x000000050a057211 */ /* 0x000fe200018f0eff */
[----:B------:R-:W-:Y:S06]  /*1510*/  @P0 BRA `(.L_x_45) ;  /* 0x0000000000300947 */ /* 0x000fec0003800000 */
        /* <DEDUP_REMOVED lines=12> */
.L_x_45:
[----:B------:R-:W-:Y:S05]  /*15e0*/  @P0 BRA `(.L_x_46) ;  /* 0x00000000000c0947 */ /* 0x000fea0003800000 */
[----:B------:R0:W-:Y:S01]  /*15f0*/  UTMACMDFLUSH ;  /* 0x00000000000079b7 */ /* 0x0001e20000000000 */
[----:B------:R-:W-:Y:S05]  /*1600*/  @P0 BRA `(.L_x_46) ;  /* 0x0000000000040947 */ /* 0x000fea0003800000 */
[----:B------:R-:W-:-:S04]  /*1610*/  DEPBAR.LE SB0, 0x0 ;  /* 0x000080000000791a */ /* 0x000fc80000000000 */
.L_x_46:
[----:B------:R-:W-:Y:S05]  /*1620*/  WARPSYNC.ALL ;  /* 0x0000000000007948 */ /* 0x000fea0003800000 */
[----:B------:R-:W3:Y:S08]  /*1630*/  S2UR UR39, SR_CTAID.X ;  /* 0x00000000002779c3 */ /* 0x000ef00000002500 */
[----:B--2---:R-:W-:Y:S01]  /*1640*/  BAR.SYNC.DEFER_BLOCKING 0x0 ;  /* 0x0000000000007b1d */ /* 0x004fe20000010000 */
[----:B------:R-:W-:Y:S01]  /*1650*/  IMAD.MOV.U32 R61, RZ, RZ, RZ ;  /* 0x000000ffff3d7224 */ /* 0x000fe200078e00ff */
[----:B------:R-:W-:-:S02]  /*1660*/  CS2R R62, SRZ ;  /* 0x00000000003e7805 */ /* 0x000fc4000001ff00 */
[----:B------:R-:W-:Y:S02]  /*1670*/  CS2R R64, SRZ ;  /* 0x0000000000407805 */ /* 0x000fe4000001ff00 */
[----:B------:R-:W-:Y:S02]  /*1680*/  CS2R R66, SRZ ;  /* 0x0000000000427805 */ /* 0x000fe4000001ff00 */
[----:B------:R-:W-:Y:S01]  /*1690*/  CS2R R68, SRZ ;  /* 0x0000000000447805 */ /* 0x000fe2000001ff00 */
[----:B------:R-:W-:Y:S01]  /*16a0*/  VOTEU.ALL UP0, P2 ;  /* 0x00000000003f7886 */ /* 0x000fe20001000000 */
[----:B-1----:R-:W-:Y:S01]  /*16b0*/  UMOV UR4, 0x1 ;  /* 0x0000000100047882 */ /* 0x002fe20000000000 */
[----:B------:R-:W-:Y:S02]  /*16c0*/  CS2R R70, SRZ ;  /* 0x0000000000467805 */ /* 0x000fe4000001ff00 */
[----:B------:R-:W-:Y:S02]  /*16d0*/  CS2R R72, SRZ ;  /* 0x0000000000487805 */ /* 0x000fe4000001ff00 */
[----:B------:R-:W-:Y:S01]  /*16e0*/  CS2R R74, SRZ ;  /* 0x00000000004a7805 */ /* 0x000fe2000001ff00 */
[----:B------:R-:W-:-:S04]  /*16f0*/  @!UP0 UIADD3 UR4, -UR4, 0x100000, URZ ;  /* 0x0010000004048890 */ /* 0x000fc8000fffe13f */
[----:B------:R-:W-:Y:S02]  /*1700*/  @!UP0 USHF.L.U32 UR5, UR4, 0xb, URZ ;  /* 0x0000000b04058899 */ /* 0x000fe4000800063f */
[----:B------:R-:W-:Y:S01]  /*1710*/  @!UP0 USHF.L.U32 UR4, UR4, 0x1, URZ ;  /* 0x0000000104048899 */ /* 0x000fe2000800063f */
[----:B------:R-:W-:Y:S01]  /*1720*/  CS2R R76, SRZ ;  /* 0x00000000004c7805 */ /* 0x000fe2000001ff00 */
[----:B------:R-:W-:Y:S01]  /*1730*/  VOTEU.ALL UP0, P2 ;  /* 0x00000000003f7886 */ /* 0x000fe20001000000 */
[----:B------:R-:W-:Y:S02]  /*1740*/  CS2R R78, SRZ ;  /* 0x00000000004e7805 */ /* 0x000fe4000001ff00 */
[----:B------:R-:W-:Y:S02]  /*1750*/  CS2R R80, SRZ ;  /* 0x0000000000507805 */ /* 0x000fe4000001ff00 */
[----:B------:R-:W-:Y:S02]  /*1760*/  CS2R R82, SRZ ;  /* 0x0000000000527805 */ /* 0x000fe4000001ff00 */
[----:B------:R-:W-:-:S02]  /*1770*/  CS2R R84, SRZ ;  /* 0x0000000000547805 */ /* 0x000fc4000001ff00 */
[----:B------:R-:W-:Y:S01]  /*1780*/  CS2R R86, SRZ ;  /* 0x0000000000567805 */ /* 0x000fe2000001ff00 */
[----:B---3--:R-:W-:Y:S01]  /*1790*/  USHF.L.U32 UR39, UR39, 0x7, URZ ;  /* 0x0000000727277899 */ /* 0x008fe2000800063f */
[----:B------:R-:W1:Y:S02]  /*17a0*/  FENCE.VIEW.ASYNC.S ;  /* 0x00000000000073c6 */ /* 0x000e640000000000 */
[----:B-1----:R1:W2:Y:S01]  /*17b0*/  @!UP0 SYNCS.EXCH.64 URZ, [UR60+0x10000], UR4 ;  /* 0x010000043c3f85b2 */ /* 0x0022a20008000100 */
[----:B------:R-:W-:Y:S08]  /*17c0*/  @!P1 BRA `(.L_x_47) ;  /* 0x0000000c00349947 */ /* 0x000ff00003800000 */
[----:B------:R-:W-:Y:S01]  /*17d0*/  USHF.R.U32.HI UR61, URZ, 0x4, UR60 ;  /* 0x000000043f3d7899 */ /* 0x000fe2000801163c */
[----:B------:R-:W-:Y:S01]  /*17e0*/  CS2R R88, SRZ ;  /* 0x0000000000587805 */ /* 0x000fe2000001ff00 */
[----:B------:R-:W-:Y:S01]  /*17f0*/  UIADD3 UR6, UR60, 0x8000, URZ ;  /* 0x000080003c067890 */ /* 0x000fe2000fffe03f */
[----:B------:R-:W-:Y:S01]  /*1800*/  CS2R R90, SRZ ;  /* 0x00000000005a7805 */ /* 0x000fe2000001ff00 */
[----:B------:R-:W-:Y:S01]  /*1810*/  USGXT.U32 UR61, UR61, 0xe ;  /* 0x0000000e3d3d789a */ /* 0x000fe20008000000 */
[----:B------:R-:W-:Y:S01]  /*1820*/  CS2R R92, SRZ ;  /* 0x00000000005c7805 */ /* 0x000fe2000001ff00 */
[----:B------:R-:W-:Y:S01]  /*1830*/  USHF.R.U32.HI UR6, URZ, 0x4, UR6 ;  /* 0x000000043f067899 */ /* 0x000fe20008011606 */
[----:B------:R-:W-:Y:S01]  /*1840*/  CS2R R94, SRZ ;  /* 0x00000000005e7805 */ /* 0x000fe2000001ff00 */
[----:B------:R-:W-:Y:S01]  /*1850*/  UIADD3 UR7, UP0, UR61, 0x2, URZ ;  /* 0x000000023d077890 */ /* 0x000fe2000ff1e03f */
[----:B------:R-:W-:Y:S01]  /*1860*/  CS2R R96, SRZ ;  /* 0x0000000000607805 */ /* 0x000fe2000001ff00 */
[----:B-1----:R-:W-:Y:S01]  /*1870*/  UMOV UR4, URZ ;  /* 0x0000003f00047c82 */ /* 0x002fe20008000000 */
[----:B------:R-:W-:Y:S01]  /*1880*/  USGXT.U32 UR6, UR6, 0xe ;  /* 0x0000000e0606789a */ /* 0x000fe20008000000 */
[----:B------:R-:W-:Y:S01]  /*1890*/  CS2R R98, SRZ ;  /* 0x0000000000627805 */ /* 0x000fe2000001ff00 */
[----:B------:R-:W-:Y:S01]  /*18a0*/  UIADD3.X UR8, UR4, 0x40000040, URZ, UP0, !UPT ;  /* 0x4000004004087890 */ /* 0x000fe200087fe43f */
[----:B------:R-:W-:Y:S01]  /*18b0*/  CS2R R100, SRZ ;  /* 0x0000000000647805 */ /* 0x000fe2000001ff00 */
[----:B------:R-:W-:Y:S01]  /*18c0*/  UIADD3 UR10, UP0, UR6, 0x4000080, URZ ;  /* 0x04000080060a7890 */ /* 0x000fe2000ff1e03f */
[----:B------:R-:W-:Y:S01]  /*18d0*/  CS2R R102, SRZ ;  /* 0x0000000000667805 */ /* 0x000fe2000001ff00 */
[----:B------:R-:W-:Y:S01]  /*18e0*/  UMOV UR5, URZ ;  /* 0x0000003f00057c82 */ /* 0x000fe20008000000 */
[----:B------:R-:W-:Y:S01]  /*18f0*/  UMOV UR4, UR7 ;  /* 0x0000000700047c82 */ /* 0x000fe20008000000 */
[----:B------:R-:W-:Y:S01]  /*1900*/  UIADD3.X UR11, UR5, 0x40000040, URZ, UP0, !UPT ;  /* 0x40000040050b7890 */ /* 0x000fe200087fe43f */
[----:B------:R-:W-:Y:S01]  /*1910*/  CS2R R104, SRZ ;  /* 0x0000000000687805 */ /* 0x000fe2000001ff00 */
[----:B------:R-:W-:Y:S01]  /*1920*/  ULOP3.LUT UR34, UR6, 0x4000000, URZ, 0xfc, !UPT ;  /* 0x0400000006227892 */ /* 0x000fe2000f8efc3f */
[----:B------:R-:W-:Y:S01]  /*1930*/  CS2R R106, SRZ ;  /* 0x00000000006a7805 */ /* 0x000fe2000001ff00 */
[----:B------:R-:W-:Y:S01]  /*1940*/  UMOV UR5, UR8 ;  /* 0x0000000800057c82 */ /* 0x000fe20008000000 */
[----:B------:R-:W-:Y:S01]  /*1950*/  CS2R R108, SRZ ;  /* 0x00000000006c7805 */ /* 0x000fe2000001ff00 */
[----:B------:R-:W-:Y:S01]  /*1960*/  UIADD3.64 UR14, UR4, 0x1fe, URZ ;  /* 0x000001fe040e7897 */ /* 0x000fe2000fffe03f */
[----:B------:R-:W-:Y:S01]  /*1970*/  CS2R R110, SRZ ;  /* 0x00000000006e7805 */ /* 0x000fe2000001ff00 */
[----:B------:R-:W-:Y:S01]  /*1980*/  UIADD3.64 UR6, UR4, 0x200, URZ ;  /* 0x0000020004067897 */ /* 0x000fe2000fffe03f */
[----:B------:R-:W-:-:S02]  /*1990*/  CS2R R112, SRZ ;  /* 0x0000000000707805 */ /* 0x000fc4000001ff00 */
[----:B------:R-:W-:Y:S02]  /*19a0*/  CS2R R114, SRZ ;  /* 0x0000000000727805 */ /* 0x000fe4000001ff00 */
[----:B------:R-:W-:Y:S01]  /*19b0*/  CS2R R116, SRZ ;  /* 0x0000000000747805 */ /* 0x000fe2000001ff00 */
[----:B------:R-:W-:Y:S01]  /*19c0*/  IMAD.U32 R10, RZ, RZ, UR14 ;  /* 0x0000000eff0a7e24 */ /* 0x000fe2000f8e00ff */
[----:B------:R-:W-:Y:S01]  /*19d0*/  CS2R R118, SRZ ;  /* 0x0000000000767805 */ /* 0x000fe2000001ff00 */
[----:B------:R-:W-:Y:S01]  /*19e0*/  IMAD.U32 R11, RZ, RZ, UR15 ;  /* 0x0000000fff0b7e24 */ /* 0x000fe2000f8e00ff */
[----:B------:R-:W-:Y:S01]  /*19f0*/  UIADD3.64 UR14, UR4, 0x202, URZ ;  /* 0x00000202040e7897 */ /* 0x000fe2000fffe03f */
[----:B------:R-:W-:Y:S01]  /*1a00*/  IMAD.U32 R10, RZ, RZ, UR6 ;  /* 0x00000006ff0a7e24 */ /* 0x000fe2000f8e00ff */
[----:B------:R-:W-:Y:S01]  /*1a10*/  CS2R R120, SRZ ;  /* 0x0000000000787805 */ /* 0x000fe2000001ff00 */
[----:B------:R-:W-:Y:S01]  /*1a20*/  IMAD.U32 R11, RZ, RZ, UR7 ;  /* 0x00000007ff0b7e24 */ /* 0x000fe2000f8e00ff */
[----:B------:R-:W-:Y:S01]  /*1a30*/  UIADD3.64 UR6, UR4, 0x204, URZ ;  /* 0x0000020404067897 */ /* 0x000fe2000fffe03f */
[----:B------:R-:W-:Y:S01]  /*1a40*/  CS2R R122, SRZ ;  /* 0x00000000007a7805 */ /* 0x000fe2000001ff00 */
[----:B------:R-:W-:Y:S01]  /*1a50*/  IMAD.U32 R10, RZ, RZ, UR14 ;  /* 0x0000000eff0a7e24 */ /* 0x000fe2000f8e00ff */
[----:B------:R-:W-:Y:S01]  /*1a60*/  CS2R R124, SRZ ;  /* 0x00000000007c7805 */ /* 0x000fe2000001ff00 */
[----:B------:R-:W-:Y:S01]  /*1a70*/  IMAD.U32 R11, RZ, RZ, UR15 ;  /* 0x0000000fff0b7e24 */ /* 0x000fe2000f8e00ff */
        /* <DEDUP_REMOVED lines=39> */
[----:B------:R-:W-:Y:S01]  /*1cf0*/  IMAD.U32 R10, RZ, RZ, UR6 ;  /* 0x00000006ff0a7e24 */ /* 0x000fe2000f8e00ff */
[----:B------:R-:W-:Y:S01]  /*1d00*/  CS2R R76, SRZ ;  /* 0x00000000004c7805 */ /* 0x000fe2000001ff00 */
[----:B------:R-:W-:Y:S01]  /*1d10*/  IMAD.U32 R11, RZ, RZ, UR7 ;  /* 0x00000007ff0b7e24 */ /* 0x000fe2000f8e00ff */
[----:B------:R-:W-:Y:S02]  /*1d20*/  CS2R R78, SRZ ;  /* 0x00000000004e7805 */ /* 0x000fe4000001ff00 */
[----:B------:R-:W-:Y:S02]  /*1d30*/  CS2R R80, SRZ ;  /* 0x0000000000507805 */ /* 0x000fe4000001ff00 */
[----:B------:R-:W-:-:S02]  /*1d40*/  CS2R R82, SRZ ;  /* 0x0000000000527805 */ /* 0x000fc4000001ff00 */
[----:B------:R-:W-:Y:S02]  /*1d50*/  CS2R R84, SRZ ;  /* 0x0000000000547805 */ /* 0x000fe4000001ff00 */
[----:B------:R-:W-:Y:S01]  /*1d60*/  CS2R R86, SRZ ;  /* 0x0000000000567805 */ /* 0x000fe2000001ff00 */
[----:B------:R-:W-:Y:S01]  /*1d70*/  UMOV UR6, UR10 ;  /* 0x0000000a00067c82 */ /* 0x000fe20008000000 */
[----:B------:R-:W-:Y:S01]  /*1d80*/  UMOV UR7, UR11 ;  /* 0x0000000b00077c82 */ /* 0x000fe20008000000 */
[----:B------:R-:W-:Y:S02]  /*1d90*/  UIADD3.64 UR8, UR4, 0x2, URZ ;  /* 0x0000000204087897 */ /* 0x000fe4000fffe03f */
[----:B------:R-:W-:Y:S02]  /*1da0*/  UIADD3.64 UR12, UR4, 0x4, URZ ;  /* 0x00000004040c7897 */ /* 0x000fe4000fffe03f */
[----:B------:R-:W-:Y:S02]  /*1db0*/  UIADD3.64 UR16, UR4, 0x3fe, URZ ;  /* 0x000003fe04107897 */ /* 0x000fe4000fffe03f */
[----:B------:R-:W-:-:S02]  /*1dc0*/  UIADD3.64 UR20, UR4, 0x400, URZ ;  /* 0x0000040004147897 */ /* 0x000fc4000fffe03f */
[----:B------:R-:W-:Y:S02]  /*1dd0*/  UIADD3.64 UR24, UR4, 0x402, URZ ;  /* 0x0000040204187897 */ /* 0x000fe4000fffe03f */
[----:B------:R-:W-:Y:S02]  /*1de0*/  UIADD3.64 UR28, UR4, 0x404, URZ ;  /* 0x00000404041c7897 */ /* 0x000fe4000fffe03f */
        /* <DEDUP_REMOVED lines=9> */
[----:B------:R-:W-:Y:S01]  /*1e80*/  UIADD3.64 UR30, UR6, 0x300, URZ ;  /* 0x00000300061e7897 */ /* 0x000fe2000fffe03f */
[----:B------:R-:W-:Y:S01]  /*1e90*/  UMOV UR43, URZ ;  /* 0x0000003f002b7c82 */ /* 0x000fe20008000000 */
[----:B------:R-:W-:-:S10]  /*1ea0*/  UMOV UR35, 0x40000040 ;  /* 0x4000004000237882 */ /* 0x000fd40000000000 */
.L_x_49:
[----:B--2---:R-:W-:Y:S01]  /*1eb0*/  BAR.SYNC.DEFER_BLOCKING 0x0 ;  /* 0x0000000000007b1d */ /* 0x004fe20000010000 */
[----:B------:R-:W-:Y:S02]  /*1ec0*/  R2UR UR32, R3 ;  /* 0x00000000032072ca */ /* 0x000fe400000e0000 */
[----:B------:R-:W-:Y:S02]  /*1ed0*/  ELECT P0, URZ, PT ;  /* 0x00000000003f782f */ /* 0x000fe40003800000 */
[----:B------:R-:W-:Y:S02]  /*1ee0*/  LOP3.LUT R10, R0, 0x1, RZ, 0xc0, !PT ;  /* 0x00000001000a7812 */ /* 0x000fe400078ec0ff */
[----:B------:R-:W-:Y:S02]  /*1ef0*/  ELECT P1, URZ, PT ;  /* 0x00000000003f782f */ /* 0x000fe40003820000 */
[----:B------:R-:W-:Y:S02]  /*1f00*/  R2UR UR36, R16 ;  /* 0x00000000102472ca */ /* 0x000fe400000e0000 */
[----:B------:R-:W-:-:S02]  /*1f10*/  ISETP.LT.U32.AND P0, PT, R6, 0x40, P0 ;  /* 0x000000400600780c */ /* 0x000fc40000701070 */
[----:B------:R-:W-:Y:S02]  /*1f20*/  R2UR UR42, R10 ;  /* 0x000000000a2a72ca */ /* 0x000fe400000e0000 */
[----:B------:R-:W-:Y:S02]  /*1f30*/  R2UR UR37, R8 ;  /* 0x00000000082572ca */ /* 0x000fe400000e0000 */
[----:B------:R-:W-:Y:S01]  /*1f40*/  R2UR UR33, R7 ;  /* 0x00000000072172ca */ /* 0x000fe200000e0000 */
[----:B------:R-:W-:Y:S01]  /*1f50*/  IMAD.U32 R10, RZ, RZ, UR32 ;  /* 0x00000020ff0a7e24 */ /* 0x000fe2000f8e00ff */
[----:B------:R-:W-:Y:S02]  /*1f60*/  ISETP.LT.U32.AND P1, PT, R6, 0x40, P1 ;  /* 0x000000400600780c */ /* 0x000fe40000f21070 */
[----:B------:R-:W-:Y:S01]  /*1f70*/  R2UR UR32, R9 ;  /* 0x00000000092072ca */ /* 0x000fe200000e0000 */
[----:B------:R-:W-:Y:S02]  /*1f80*/  IMAD.U32 R11, RZ, RZ, UR36 ;  /* 0x00000024ff0b7e24 */ /* 0x000fe4000f8e00ff */
[----:B------:R-:W-:Y:S01]  /*1f90*/  @P0 R2UR UR40, R10 ;  /* 0x000000000a2802ca */ /* 0x000fe200000e0000 */
[----:B------:R-:W-:Y:S01]  /*1fa0*/  @!P2 IMAD.MOV.U32 R10, RZ, RZ, 0x10000 ;  /* 0x00010000ff0aa424 */ /* 0x000fe200078e00ff */
[----:B------:R-:W-:Y:S01]  /*1fb0*/  VOTEU.ANY UP0, P0 ;  /* 0x00000000003f7886 */ /* 0x000fe20000000100 */
[----:B------:R-:W-:Y:S01]  /*1fc0*/  @P0 R2UR UR41, R11 ;  /* 0x000000000b2902ca */ /* 0x000fe200000e0000 */
[----:B------:R-:W-:Y:S01]  /*1fd0*/  IMAD.U32 R13, RZ, RZ, UR37 ;  /* 0x00000025ff0d7e24 */ /* 0x000fe2000f8e00ff */
[----:B------:R1:W-:Y:S01]  /*1fe0*/  @!P2 SYNCS.ARRIVE.TRANS64 RZ, [UR60+0x10000], R10 ;  /* 0x0100000affffa9a7 */ /* 0x0003e2000800003c */
[----:B------:R2:W-:Y:S06]  /*1ff0*/  MEMBAR.ALL.CTA ;  /* 0x0000000000007992 */ /* 0x0005ec0000008000 */
[----:B--2---:R-:W2:Y:S01]  /*2000*/  FENCE.VIEW.ASYNC.S ;  /* 0x00000000000073c6 */ /* 0x004ea20000000000 */
[----:B------:R-:W-:Y:S01]  /*2010*/  ULEA UR36, UR42, UR60, 0xe ;  /* 0x0000003c2a247291 */ /* 0x000fe2000f8e703f */
[----:B-----5:R-:W-:Y:S01]  /*2020*/  IMAD.U32 R12, RZ, RZ, UR33 ;  /* 0x00000021ff0c7e24 */ /* 0x020fe2000f8e00ff */
[----:B------:R-:W-:Y:S01]  /*2030*/  ULEA UR38, UR42, UR43, 0x6 ;  /* 0x0000002b2a267291 */ /* 0x000fe2000f8e303f */
[----:B------:R-:W-:Y:S01]  /*2040*/  @P1 R2UR UR33, R13 ;  /* 0x000000000d2112ca */ /* 0x000fe200000e0000 */
[----:B------:R-:W-:Y:S01]  /*2050*/  @UP0 UIADD3 UR37, UR60, 0x10000, URZ ;  /* 0x000100003c250890 */ /* 0x000fe2000fffe03f */
[----:B--2---:R-:W-:Y:S01]  /*2060*/  VOTEU.ANY UP1, P0 ;  /* 0x00000000003f7886 */ /* 0x004fe20000020100 */
[----:B------:R-:W-:Y:S01]  /*2070*/  VOTEU.ANY UP0, P1 ;  /* 0x00000000003f7886 */ /* 0x000fe20000800100 */
[----:B------:R-:W-:Y:S01]  /*2080*/  ULEA UR42, UR42, UR32, 0x6 ;  /* 0x000000202a2a7291 */ /* 0x000fe2000f8e303f */
[----:B------:R-:W-:-:S02]  /*2090*/  @P1 R2UR UR32, R12 ;  /* 0x000000000c2012ca */ /* 0x000fc400000e0000 */
[----:B-1----:R-:W-:Y:S01]  /*20a0*/  SHF.L.U32 R10, R15, 0x1f, RZ ;  /* 0x0000001f0f0a7819 */ /* 0x002fe200000006ff */
[----:B------:R-:W-:Y:S06]  /*20b0*/  BAR.SYNC.DEFER_BLOCKING 0x0 ;  /* 0x0000000000007b1d */ /* 0x000fec0000010000 */
[----:B------:R1:W-:Y:S02]  /*20c0*/  @UP1 UTMALDG.2D [UR36], [UR40] ;  /* 0x00000024280015b4 */ /* 0x0003e40008008000 */
[----:B-1----:R-:W-:Y:S02]  /*20d0*/  @UP0 UIADD3 UR40, UR36, 0x8000, URZ ;  /* 0x0000800024280890 */ /* 0x002fe4000fffe03f */
[----:B------:R-:W-:Y:S01]  /*20e0*/  @UP0 UIADD3 UR41, UR60, 0x10000, URZ ;  /* 0x000100003c290890 */ /* 0x000fe2000fffe03f */
[----:B------:R-:W-:Y:S01]  /*20f0*/  VOTEU.ANY UP0, P1 ;  /* 0x00000000003f7886 */ /* 0x000fe20000800100 */
[----:B------:R-:W-:Y:S07]  /*2100*/  BAR.SYNC.DEFER_BLOCKING 0x0 ;  /* 0x0000000000007b1d */ /* 0x000fee0000010000 */
[----:B------:R1:W-:Y:S01]  /*2110*/  @UP0 UTMALDG.2D [UR40], [UR32] ;  /* 0x00000028200005b4 */ /* 0x0003e20008008000 */
[----:B------:R-:W-:Y:S06]  /*2120*/  BAR.SYNC.DEFER_BLOCKING 0x0 ;  /* 0x0000000000007b1d */ /* 0x000fec0000010000 */
[----:B-1----:R-:W-:Y:S01]  /*2130*/  UMOV UR32, UR61 ;  /* 0x0000003d00207c82 */ /* 0x002fe20008000000 */
[----:B------:R-:W-:Y:S01]  /*2140*/  UMOV UR33, 0x40000040 ;  /* 0x4000004000217882 */ /* 0x000fe20000000000 */
[----:B------:R-:W1:Y:S02]  /*2150*/  SYNCS.PHASECHK.TRANS64.TRYWAIT P0, [UR60+0x10000], R10 ;  /* 0x0100000aff0075a7 */ /* 0x000e64000800017c */
[----:B-1----:R-:W-:Y:S05]  /*2160*/  @!P0 BRA `(.L_x_48) ;  /* 0x0000000800ac8947 */ /* 0x002fea0003800000 */
.L_x_50:
[----:B------:R-:W-:Y:S02]  /*2170*/  WARPGROUP.DEPBAR.LE gsb0, 0x0 ;  /* 0x00008000000079c5 */ /* 0x000fe40000010000 */
[----:B------:R-:W-:Y:S01]  /*2180*/  WARPGROUP.ARRIVE ;  /* 0x00000000000079c5 */ /* 0x000fe20000000000 */
[----:B------:R-:W-:Y:S01]  /*2190*/  UIADD3.64 UR40, UR4, 0x1fe, URZ ;  /* 0x000001fe04287897 */ /* 0x000fe2000fffe03f */
[----:B------:R-:W-:Y:S01]  /*21a0*/  MOV R12, UR43 ;  /* 0x0000002b000c7c02 */ /* 0x000fe20008000f00 */
[----:B------:R-:W-:Y:S01]  /*21b0*/  UMOV UR42, UR34 ;  /* 0x00000022002a7c82 */ /* 0x000fe20008000000 */
[----:B------:R-:W-:Y:S01]  /*21c0*/  UMOV UR43, UR35 ;  /* 0x00000023002b7c82 */ /* 0x000fe20008000000 */
[----:B------:R-:W-:Y:S01]  /*21d0*/  MOV R10, UR57 ;  /* 0x00000039000a7c02 */ /* 0x000fe20008000f00 */
[----:B------:R-:W-:Y:S01]  /*21e0*/  HGMMA.64x128x16.F32 R88, gdesc[UR32].tnspB, R88 ;  /* 0x41e00000205879f0 */ /* 0x000fe20008700858 */
[----:B------:R-:W-:Y:S01]  /*21f0*/  MOV R11, UR56 ;  /* 0x00000038000b7c02 */ /* 0x000fe20008000f00 */
[----:B------:R-:W-:Y:S01]  /*2200*/  UIADD3.64 UR56, UR4, 0x200, URZ ;  /* 0x0000020004387897 */ /* 0x000fe2000fffe03f */
[----:B------:R-:W-:Y:S01]  /*2210*/  MOV R13, UR39 ;  /* 0x00000027000d7c02 */ /* 0x000fe20008000f00 */
[----:B------:R-:W-:Y:S01]  /*2220*/  UMOV UR58, UR6 ;  /* 0x00000006003a7c82 */ /* 0x000fe20008000000 */
[----:B------:R-:W-:Y:S01]  /*2230*/  UMOV UR59, UR7 ;  /* 0x00000007003b7c82 */ /* 0x000fe20008000000 */
[----:B------:R-:W-:Y:S01]  /*2240*/  UIADD3.64 UR36, UR4, 0x204, URZ ;  /* 0x0000020404247897 */ /* 0x000fe2000fffe03f */
[----:B------:R-:W-:Y:S01]  /*2250*/  LOP3.LUT R15, R15, 0x1, RZ, 0x3c, !PT ;  /* 0x000000010f0f7812 */ /* 0x000fe200078e3cff */
[----:B------:R-:W-:Y:S01]  /*2260*/  UMOV UR38, UR14 ;  /* 0x0000000e00267c82 */ /* 0x000fe20008000000 */
[----:B------:R-:W-:Y:S01]  /*2270*/  UMOV UR39, UR15 ;  /* 0x0000000f00277c82 */ /* 0x000fe20008000000 */
[----:B------:R-:W-:Y:S01]  /*2280*/  UMOV UR46, UR18 ;  /* 0x00000012002e7c82 */ /* 0x000fe20008000000 */
[----:B------:R-:W-:Y:S01]  /*2290*/  UMOV UR47, UR19 ;  /* 0x00000013002f7c82 */ /* 0x000fe20008000000 */
[----:B------:R-:W-:Y:S01]  /*22a0*/  UMOV UR50, UR22 ;  /* 0x0000001600327c82 */ /* 0x000fe20008000000 */
[----:B------:R-:W-:Y:S01]  /*22b0*/  UMOV UR51, UR23 ;  /* 0x0000001700337c82 */ /* 0x000fe20008000000 */
[----:B------:R-:W-:Y:S01]  /*22c0*/  UMOV UR54, UR26 ;  /* 0x0000001a00367c82 */ /* 0x000fe20008000000 */
[----:B------:R-:W-:Y:S01]  /*22d0*/  UMOV UR55, UR27 ;  /* 0x0000001b00377c82 */ /* 0x000fe20008000000 */
[----:B------:R-:W-:-:S12]  /*22e0*/  HGMMA.64x128x16.F32 R88, gdesc[UR4].tnspB, R88 ;  /* 0x41e00000045879f0 */ /* 0x000fd80008700858 */
[----:B------:R-:W-:-:S12]  /*22f0*/  HGMMA.64x128x16.F32 R88, gdesc[UR8].tnspB, R88 ;  /* 0x41e00000085879f0 */ /* 0x000fd80008700858 */
[----:B------:R-:W-:-:S12]  /*2300*/  HGMMA.64x128x16.F32 R88, gdesc[UR12].tnspB, R88 ;  /* 0x41e000000c5879f0 */ /* 0x000fd80008700858 */
[----:B------:R-:W-:-:S12]  /*2310*/  HGMMA.64x128x16.F32 R88, gdesc[UR16].tnspB, R88 ;  /* 0x41e00000105879f0 */ /* 0x000fd80008700858 */
[----:B------:R-:W-:-:S12]  /*2320*/  HGMMA.64x128x16.F32 R88, gdesc[UR20].tnspB, R88 ;  /* 0x41e00000145879f0 */ /* 0x000fd80008700858 */
[----:B------:R-:W-:-:S12]  /*2330*/  HGMMA.64x128x16.F32 R88, gdesc[UR24].tnspB, R88 ;  /* 0x41e00000185879f0 */ /* 0x000fd80008700858 */
[----:B------:R-:W-:-:S12]  /*2340*/  HGMMA.64x128x16.F32 R88, gdesc[UR28].tnspB, R88 ;  /* 0x41e000001c5879f0 */ /* 0x000fd80008700858 */
[----:B------:R-:W-:Y:S01]  /*2350*/  HGMMA.64x128x16.F32 R24, gdesc[UR40].tnspB, R24 ;  /* 0x41e00000281879f0 */ /* 0x000fe20008700818 */
[----:B------:R-:W-:Y:S01]  /*2360*/  UIADD3.64 UR40, UR4, 0x202, URZ ;  /* 0x0000020204287897 */ /* 0x000fe2000fffe03f */
[----:B------:R-:W-:Y:S01]  /*2370*/  UMOV UR42, UR10 ;  /* 0x0000000a002a7c82 */ /* 0x000fe20008000000 */
[----:B------:R-:W-:-:S09]  /*2380*/  UMOV UR43, UR11 ;  /* 0x0000000b002b7c82 */ /* 0x000fd20008000000 */
[----:B------:R-:W-:Y:S01]  /*2390*/  HGMMA.64x128x16.F32 R24, gdesc[UR56].tnspB, R24 ;  /* 0x41e00000381879f0 */ /* 0x000fe20008700818 */
[----:B------:R-:W-:Y:S01]  /*23a0*/  R2UR UR57, R10 ;  /* 0x000000000a3972ca */ /* 0x000fe200000e0000 */
[----:B------:R-:W-:Y:S01]  /*23b0*/  UMOV UR58, UR30 ;  /* 0x0000001e003a7c82 */ /* 0x000fe20008000000 */
[----:B------:R-:W1:Y:S01]  /*23c0*/  LDC R10, c[0x0][0x230] ;  /* 0x00008c00ff0a7b82 */ /* 0x000e620000000800 */
[----:B------:R-:W-:Y:S01]  /*23d0*/  R2UR UR56, R11 ;  /* 0x000000000b3872ca */ /* 0x000fe200000e0000 */
[----:B------:R-:W-:-:S07]  /*23e0*/  UMOV UR59, UR31 ;  /* 0x0000001f003b7c82 */ /* 0x000fce0008000000 */
[----:B------:R-:W-:Y:S01]  /*23f0*/  HGMMA.64x128x16.F32 R24, gdesc[UR40].tnspB, R24 ;  /* 0x41e00000281879f0 */ /* 0x000fe20008700818 */
[----:B------:R-:W-:-:S13]  /*2400*/  R2UR UR43, R12 ;  /* 0x000000000c2b72ca */ /* 0x000fda00000e0000 */
[----:B------:R-:W-:-:S06]  /*2410*/  UIADD3 UR43, UR43, 0x80, URZ ;  /* 0x000000802b2b7890 */ /* 0x000fcc000fffe03f */
[----:B-1----:R-:W-:Y:S01]  /*2420*/  ISETP.LE.AND P0, PT, R10, UR43, PT ;  /* 0x0000002b0a007c0c */ /* 0x002fe2000bf03270 */
[----:B------:R-:W-:Y:S01]  /*2430*/  HGMMA.64x128x16.F32 R24, gdesc[UR36].tnspB, R24 ;  /* 0x41e00000241879f0 */ /* 0x000fe20008700818 */
[----:B------:R-:W-:-:S11]  /*2440*/  R2UR UR39, R13 ;  /* 0x000000000d2772ca */ /* 0x000fd600000e0000 */
[----:B------:R-:W-:-:S12]  /*2450*/  HGMMA.64x128x16.F32 R24, gdesc[UR44].tnspB, R24 ;  /* 0x41e000002c1879f0 */ /* 0x000fd80008700818 */
[----:B------:R-:W-:-:S12]  /*2460*/  HGMMA.64x128x16.F32 R24, gdesc[UR48].tnspB, R24 ;  /* 0x41e00000301879f0 */ /* 0x000fd80008700818 */
[----:B------:R-:W-:-:S12]  /*2470*/  HGMMA.64x128x16.F32 R24, gdesc[UR52].tnspB, R24 ;  /* 0x41e00000341879f0 */ /* 0x000fd80008700818 */
[----:B------:R-:W-:Y:S01]  /*2480*/  HGMMA.64x128x16.F32 R24, gdesc[UR56].tnspB, R24, gsb0 ;  /* 0x41e00000381879f0 */ /* 0x000fe20008000818 */
[----:B------:R-:W-:Y:S05]  /*2490*/  @!P0 BRA `(.L_x_49) ;  /* 0xfffffff800848947 */ /* 0x000fea000383ffff */
.L_x_47:
[C---:B------:R-:W-:Y:S01]  /*24a0*/  IMAD.SHL.U32 R3, R2.reuse, 0x80, RZ ;  /* 0x0000008002037824 */ /* 0x040fe200078e00ff */
[----:B------:R-:W-:Y:S02]  /*24b0*/  WARPGROUP.DEPBAR.LE gsb0, 0x0 ;  /* 0x00008000000079c5 */ /* 0x000fe40000010000 */
[----:B------:R-:W-:Y:S01]  /*24c0*/  IMAD.SHL.U32 R8, R2, 0x10, RZ ;  /* 0x0000001002087824 */ /* 0x000fe200078e00ff */
[----:B--2---:R-:W-:Y:S01]  /*24d0*/  BAR.SYNC.DEFER_BLOCKING 0x0 ;  /* 0x0000000000007b1d */ /* 0x004fe20000010000 */
[----:B------:R-:W-:Y:S02]  /*24e0*/  LOP3.LUT R3, R3, 0x780, RZ, 0xc0, !PT ;  /* 0x0000078003037812 */ /* 0x000fe400078ec0ff */
[----:B------:R-:W-:Y:S02]  /*24f0*/  ELECT P0, URZ, PT ;  /* 0x00000000003f782f */ /* 0x000fe40003800000 */
[----:B-1----:R-:W-:Y:S02]  /*2500*/  R2UR UR4, R4 ;  /* 0x00000000040472ca */ /* 0x002fe400000e0000 */
[----:B------:R-:W-:Y:S01]  /*2510*/  LOP3.LUT R3, R3, 0x70, R8, 0xf8, !PT ;  /* 0x0000007003037812 */ /* 0x000fe200078ef808 */
[----:B------:R-:W-:Y:S01]  /*2520*/  UMOV UR10, UR39 ;  /* 0x00000027000a7c82 */ /* 0x000fe20008000000 */
[----:B------:R-:W-:-:S02]  /*2530*/  R2UR UR6, R5 ;  /* 0x00000000050672ca */ /* 0x000fc400000e0000 */
[----:B------:R-:W-:Y:S01]  /*2540*/  LOP3.LUT R3, R3, 0x10, R2, 0x78, !PT ;  /* 0x0000001003037812 */ /* 0x000fe200078e7802 */
[----:B------:R-:W-:Y:S01]  /*2550*/  IMAD.SHL.U32 R2, R2, 0x40, RZ ;  /* 0x0000004002027824 */ /* 0x000fe200078e00ff */
[----:B------:R-:W-:Y:S02]  /*2560*/  ISETP.LT.U32.AND P0, PT, R6, 0x40, P0 ;  /* 0x000000400600780c */ /* 0x000fe40000701070 */
[----:B------:R-:W-:Y:S02]  /*2570*/  LOP3.LUT R0, R0, 0x1, RZ, 0xc0, !PT ;  /* 0x0000000100007812 */ /* 0x000fe400078ec0ff */
[----:B------:R-:W-:Y:S01]  /*2580*/  LOP3.LUT R2, R3, 0x1800, R2, 0xf8, !PT ;  /* 0x0000180003027812 */ /* 0x000fe200078ef802 */
[----:B------:R-:W-:Y:S01]  /*2590*/  IMAD.U32 R4, RZ, RZ, UR4 ;  /* 0x00000004ff047e24 */ /* 0x000fe2000f8e00ff */
[----:B------:R-:W-:Y:S02]  /*25a0*/  F2FP.F16.F32.PACK_AB R88, R89, R88 ;  /* 0x000000585958723e */ /* 0x000fe400000000ff */
[----:B------:R-:W-:Y:S01]  /*25b0*/  F2FP.F16.F32.PACK_AB R89, R91, R90 ;  /* 0x0000005a5b59723e */ /* 0x000fe200000000ff */
[----:B------:R-:W-:Y:S01]  /*25c0*/  IMAD.U32 R5, RZ, RZ, UR6 ;  /* 0x00000006ff057e24 */ /* 0x000fe2000f8e00ff */
[----:B------:R-:W-:-:S02]  /*25d0*/  F2FP.F16.F32.PACK_AB R120, R121, R120 ;  /* 0x000000787978723e */ /* 0x000fc400000000ff */
[----:B------:R-:W-:Y:S01]  /*25e0*/  R2UR UR4, R0 ;  /* 0x00000000000472ca */ /* 0x000fe200000e0000 */
[C---:B------:R-:W-:Y:S01]  /*25f0*/  VIADD R0, R2.reuse, UR60 ;  /* 0x0000003c02007c36 */ /* 0x040fe20008000000 */
[----:B------:R-:W-:Y:S01]  /*2600*/  LOP3.LUT R3, R2, 0x20, RZ, 0x3c, !PT ;  /* 0x0000002002037812 */ /* 0x000fe200078e3cff */
[----:B------:R-:W1:Y:S01]  /*2610*/  @!P2 SYNCS.CCTL.IV [UR60+0x10000] ;  /* 0x01000000ff00a9b1 */ /* 0x000e62000800003c */
[----:B------:R-:W-:Y:S01]  /*2620*/  F2FP.F16.F32.PACK_AB R90, R93, R92 ;  /* 0x0000005c5d5a723e */ /* 0x000fe200000000ff */
[----:B------:R-:W-:Y:S01]  /*2630*/  VOTEU.ANY UP0, P0 ;  /* 0x00000000003f7886 */ /* 0x000fe20000000100 */
[----:B------:R-:W-:Y:S01]  /*2640*/  F2FP.F16.F32.PACK_AB R91, R95, R94 ;  /* 0x0000005e5f5b723e */ /* 0x000fe200000000ff */
[----:B------:R-:W-:Y:S01]  /*2650*/  VIADD R3, R3, UR60 ;  /* 0x0000003c03037c36 */ /* 0x000fe20008000000 */
[----:B------:R-:W-:Y:S02]  /*2660*/  F2FP.F16.F32.PACK_AB R121, R123, R122 ;  /* 0x0000007a7b79723e */ /* 0x000fe400000000ff */
[----:B------:R-:W-:Y:S01]  /*2670*/  F2FP.F16.F32.PACK_AB R24, R25, R24 ;  /* 0x000000181918723e */ /* 0x000fe200000000ff */
[----:B-1----:R-:W-:Y:S01]  /*2680*/  STSM.16.M88.4 [R0], R88 ;  /* 0x0000005800007844 */ /* 0x002fe20000000200 */
[----:B------:R-:W-:Y:S01]  /*2690*/  F2FP.F16.F32.PACK_AB R122, R125, R124 ;  /* 0x0000007c7d7a723e */ /* 0x000fe200000000ff */
[----:B------:R-:W-:Y:S01]  /*26a0*/  ULEA UR8, UR4, UR60, 0xe ;  /* 0x0000003c04087291 */ /* 0x000fe2000f8e703f */
[----:B------:R-:W-:-:S02]  /*26b0*/  F2FP.F16.F32.PACK_AB R123, R127, R126 ;  /* 0x0000007e7f7b723e */ /* 0x000fc400000000ff */
[----:B------:R-:W-:Y:S02]  /*26c0*/  F2FP.F16.F32.PACK_AB R25, R27, R26 ;  /* 0x0000001a1b19723e */ /* 0x000fe400000000ff */
[----:B------:R-:W-:Y:S01]  /*26d0*/  F2FP.F16.F32.PACK_AB R56, R57, R56 ;  /* 0x000000383938723e */ /* 0x000fe200000000ff */
[----:B------:R-:W-:Y:S01]  /*26e0*/  STSM.16.M88.4 [R0+0x4000], R120 ;  /* 0x0040007800007844 */ /* 0x000fe20000000200 */
[----:B------:R-:W-:Y:S02]  /*26f0*/  F2FP.F16.F32.PACK_AB R96, R97, R96 ;  /* 0x000000606160723e */ /* 0x000fe400000000ff */
[----:B------:R-:W-:Y:S02]  /*2700*/  F2FP.F16.F32.PACK_AB R26, R29, R28 ;  /* 0x0000001c1d1a723e */ /* 0x000fe400000000ff */
[----:B------:R-:W-:Y:S02]  /*2710*/  F2FP.F16.F32.PACK_AB R27, R31, R30 ;  /* 0x0000001e1f1b723e */ /* 0x000fe400000000ff */
[----:B------:R-:W-:-:S02]  /*2720*/  F2FP.F16.F32.PACK_AB R57, R59, R58 ;  /* 0x0000003a3b39723e */ /* 0x000fc400000000ff */
[----:B------:R-:W-:Y:S01]  /*2730*/  @P0 R2UR UR6, R4 ;  /* 0x00000000040602ca */ /* 0x000fe200000e0000 */
[----:B------:R-:W-:Y:S01]  /*2740*/  STSM.16.M88.4 [R0+0x2000], R24 ;  /* 0x0020001800007844 */ /* 0x000fe20000000200 */
[----:B------:R-:W-:Y:S02]  /*2750*/  F2FP.F16.F32.PACK_AB R97, R99, R98 ;  /* 0x000000626361723e */ /* 0x000fe400000000ff */
[----:B------:R-:W-:Y:S02]  /*2760*/  F2FP.F16.F32.PACK_AB R128, R129, R128 ;  /* 0x000000808180723e */ /* 0x000fe400000000ff */
[----:B------:R-:W-:Y:S02]  /*2770*/  F2FP.F16.F32.PACK_AB R58, R61, R60 ;  /* 0x0000003c3d3a723e */ /* 0x000fe400000000ff */
[----:B------:R-:W-:Y:S02]  /*2780*/  F2FP.F16.F32.PACK_AB R59, R63, R62 ;  /* 0x0000003e3f3b723e */ /* 0x000fe400000000ff */
[----:B------:R-:W-:-:S02]  /*2790*/  LOP3.LUT R4, R2, 0x40, RZ, 0x3c, !PT ;  /* 0x0000004002047812 */ /* 0x000fc400078e3cff */
[----:B------:R-:W-:Y:S01]  /*27a0*/  F2FP.F16.F32.PACK_AB R98, R101, R100 ;  /* 0x000000646562723e */ /* 0x000fe200000000ff */
[----:B------:R-:W-:Y:S01]  /*27b0*/  STSM.16.M88.4 [R0+0x6000], R56 ;  /* 0x0060003800007844 */ /* 0x000fe20000000200 */
[----:B------:R-:W-:Y:S01]  /*27c0*/  F2FP.F16.F32.PACK_AB R99, R103, R102 ;  /* 0x000000666763723e */ /* 0x000fe200000000ff */
[----:B------:R-:W-:Y:S01]  /*27d0*/  VIADD R4, R4, UR60 ;  /* 0x0000003c04047c36 */ /* 0x000fe20008000000 */
[----:B------:R-:W-:Y:S02]  /*27e0*/  F2FP.F16.F32.PACK_AB R129, R131, R130 ;  /* 0x000000828381723e */ /* 0x000fe400000000ff */
[----:B------:R-:W-:Y:S01]  /*27f0*/  F2FP.F16.F32.PACK_AB R32, R33, R32 ;  /* 0x000000202120723e */ /* 0x000fe200000000ff */
[----:B------:R-:W-:Y:S01]  /*2800*/  STSM.16.M88.4 [R3], R96 ;  /* 0x0000006003007844 */ /* 0x000fe20000000200 */
[----:B------:R-:W-:Y:S02]  /*2810*/  F2FP.F16.F32.PACK_AB R130, R133, R132 ;  /* 0x000000848582723e */ /* 0x000fe400000000ff */
        /* <DEDUP_REMOVED lines=8> */
[----:B------:R-:W-:Y:S01]  /*28a0*/  F2FP.F16.F32.PACK_AB R105, R107, R106 ;  /* 0x0000006a6b69723e */ /* 0x000fe200000000ff */
[----:B------:R-:W-:Y:S01]  /*28b0*/  STSM.16.M88.4 [R3+0x2000], R32 ;  /* 0x0020002003007844 */ /* 0x000fe20000000200 */
[----:B------:R-:W-:Y:S02]  /*28c0*/  F2FP.F16.F32.PACK_AB R136, R137, R136 ;  /* 0x000000888988723e */ /* 0x000fe400000000ff */
[----:B------:R-:W-:Y:S02]  /*28d0*/  F2FP.F16.F32.PACK_AB R66, R69, R68 ;  /* 0x000000444542723e */ /* 0x000fe400000000ff */
[----:B------:R-:W-:Y:S02]  /*28e0*/  F2FP.F16.F32.PACK_AB R67, R71, R70 ;  /* 0x000000464743723e */ /* 0x000fe400000000ff */
[----:B------:R-:W-:Y:S02]  /*28f0*/  LOP3.LUT R2, R2, 0x60, RZ, 0x3c, !PT ;  /* 0x0000006002027812 */ /* 0x000fe400078e3cff */
[----:B------:R-:W-:Y:S01]  /*2900*/  F2FP.F16.F32.PACK_AB R106, R109, R108 ;  /* 0x0000006c6d6a723e */ /* 0x000fe200000000ff */
[----:B------:R-:W-:Y:S01]  /*2910*/  STSM.16.M88.4 [R3+0x6000], R64 ;  /* 0x0060004003007844 */ /* 0x000fe20000000200 */
[----:B------:R-:W-:Y:S01]  /*2920*/  F2FP.F16.F32.PACK_AB R107, R111, R110 ;  /* 0x0000006e6f6b723e */ /* 0x000fe200000000ff */
[----:B------:R-:W-:Y:S01]  /*2930*/  VIADD R2, R2, UR60 ;  /* 0x0000003c02027c36 */ /* 0x000fe20008000000 */
[----:B------:R-:W-:-:S02]  /*2940*/  F2FP.F16.F32.PACK_AB R137, R139, R138 ;  /* 0x0000008a8b89723e */ /* 0x000fc400000000ff */
[----:B------:R-:W-:Y:S01]  /*2950*/  F2FP.F16.F32.PACK_AB R40, R41, R40 ;  /* 0x000000282928723e */ /* 0x000fe200000000ff */
[----:B------:R-:W-:Y:S01]  /*2960*/  STSM.16.M88.4 [R4], R104 ;  /* 0x0000006804007844 */ /* 0x000fe20000000200 */
[----:B------:R-:W-:Y:S02]  /*2970*/  F2FP.F16.F32.PACK_AB R138, R141, R140 ;  /* 0x0000008c8d8a723e */ /* 0x000fe400000000ff */
[----:B------:R-:W-:Y:S02]  /*2980*/  F2FP.F16.F32.PACK_AB R139, R143, R142 ;  /* 0x0000008e8f8b723e */ /* 0x000fe400000000ff */
[----:B------:R-:W-:Y:S02]  /*2990*/  F2FP.F16.F32.PACK_AB R41, R43, R42 ;  /* 0x0000002a2b29723e */ /* 0x000fe400000000ff */
[----:B------:R-:W-:Y:S01]  /*29a0*/  F2FP.F16.F32.PACK_AB R72, R73, R72 ;  /* 0x000000484948723e */ /* 0x000fe200000000ff */
[----:B------:R-:W-:Y:S01]  /*29b0*/  STSM.16.M88.4 [R4+0x4000], R136 ;  /* 0x0040008804007844 */ /* 0x000fe20000000200 */
[----:B------:R-:W-:-:S02]  /*29c0*/  F2FP.F16.F32.PACK_AB R112, R113, R112 ;  /* 0x000000707170723e */ /* 0x000fc400000000ff */
[----:B------:R-:W-:Y:S02]  /*29d0*/  F2FP.F16.F32.PACK_AB R42, R45, R44 ;  /* 0x0000002c2d2a723e */ /* 0x000fe400000000ff */
[----:B------:R-:W-:Y:S02]  /*29e0*/  F2FP.F16.F32.PACK_AB R43, R47, R46 ;  /* 0x0000002e2f2b723e */ /* 0x000fe400000000ff */
[----:B------:R-:W-:Y:S02]  /*29f0*/  F2FP.F16.F32.PACK_AB R73, R75, R74 ;  /* 0x0000004a4b49723e */ /* 0x000fe400000000ff */
[----:B------:R-:W-:Y:S01]  /*2a00*/  F2FP.F16.F32.PACK_AB R113, R115, R114 ;  /* 0x000000727371723e */ /* 0x000fe200000000ff */
[----:B------:R-:W-:Y:S01]  /*2a10*/  STSM.16.M88.4 [R4+0x2000], R40 ;  /* 0x0020002804007844 */ /* 0x000fe20000000200 */
[----:B------:R-:W-:Y:S02]  /*2a20*/  F2FP.F16.F32.PACK_AB R144, R145, R144 ;  /* 0x000000909190723e */ /* 0x000fe400000000ff */
[----:B------:R-:W-:-:S02]  /*2a30*/  F2FP.F16.F32.PACK_AB R74, R77, R76 ;  /* 0x0000004c4d4a723e */ /* 0x000fc400000000ff */
[----:B------:R-:W-:Y:S02]  /*2a40*/  F2FP.F16.F32.PACK_AB R75, R79, R78 ;  /* 0x0000004e4f4b723e */ /* 0x000fe400000000ff */
[----:B------:R-:W-:Y:S02]  /*2a50*/  F2FP.F16.F32.PACK_AB R114, R117, R116 ;  /* 0x000000747572723e */ /* 0x000fe400000000ff */
[----:B------:R-:W-:Y:S01]  /*2a60*/  F2FP.F16.F32.PACK_AB R115, R119, R118 ;  /* 0x000000767773723e */ /* 0x000fe200000000ff */
[----:B------:R-:W-:Y:S01]  /*2a70*/  STSM.16.M88.4 [R4+0x6000], R72 ;  /* 0x0060004804007844 */ /* 0x000fe20000000200 */
[----:B------:R-:W-:Y:S02]  /*2a80*/  F2FP.F16.F32.PACK_AB R145, R147, R146 ;  /* 0x000000929391723e */ /* 0x000fe400000000ff */
[----:B------:R-:W-:Y:S01]  /*2a90*/  F2FP.F16.F32.PACK_AB R48, R49, R48 ;  /* 0x000000303130723e */ /* 0x000fe200000000ff */
[----:B------:R-:W-:Y:S01]  /*2aa0*/  STSM.16.M88.4 [R2], R112 ;  /* 0x0000007002007844 */ /* 0x000fe20000000200 */
[----:B------:R-:W-:-:S02]  /*2ab0*/  F2FP.F16.F32.PACK_AB R146, R149, R148 ;  /* 0x000000949592723e */ /* 0x000fc400000000ff */
[----:B------:R-:W-:Y:S02]  /*2ac0*/  F2FP.F16.F32.PACK_AB R147, R151, R150 ;  /* 0x000000969793723e */ /* 0x000fe400000000ff */
[----:B------:R-:W-:Y:S02]  /*2ad0*/  F2FP.F16.F32.PACK_AB R49, R51, R50 ;  /* 0x000000323331723e */ /* 0x000fe400000000ff */
[----:B------:R-:W-:Y:S01]  /*2ae0*/  F2FP.F16.F32.PACK_AB R80, R81, R80 ;  /* 0x000000505150723e */ /* 0x000fe200000000ff */
[----:B------:R-:W-:Y:S01]  /*2af0*/  STSM.16.M88.4 [R2+0x4000], R144 ;  /* 0x0040009002007844 */ /* 0x000fe20000000200 */
[----:B------:R-:W-:Y:S02]  /*2b00*/  F2FP.F16.F32.PACK_AB R50, R53, R52 ;  /* 0x000000343532723e */ /* 0x000fe400000000ff */
[----:B------:R-:W-:Y:S02]  /*2b10*/  F2FP.F16.F32.PACK_AB R51, R55, R54 ;  /* 0x000000363733723e */ /* 0x000fe400000000ff */
[----:B------:R-:W-:-:S02]  /*2b20*/  F2FP.F16.F32.PACK_AB R81, R83, R82 ;  /* 0x000000525351723e */ /* 0x000fc400000000ff */
[----:B------:R-:W-:Y:S01]  /*2b30*/  F2FP.F16.F32.PACK_AB R82, R85, R84 ;  /* 0x000000545552723e */ /* 0x000fe200000000ff */
[----:B------:R-:W-:Y:S01]  /*2b40*/  STSM.16.M88.4 [R2+0x2000], R48 ;  /* 0x0020003002007844 */ /* 0x000fe20000000200 */
[----:B------:R-:W-:Y:S02]  /*2b50*/  F2FP.F16.F32.PACK_AB R83, R87, R86 ;  /* 0x000000565753723e */ /* 0x000fe400000000ff */
[----:B------:R-:W-:Y:S02]  /*2b60*/  R2UR UR5, R9 ;  /* 0x00000000090572ca */ /* 0x000fe400000e0000 */
[----:B------:R-:W-:Y:S01]  /*2b70*/  @P0 R2UR UR7, R5 ;  /* 0x00000000050702ca */ /* 0x000fe200000e0000 */
[----:B------:R-:W-:Y:S01]  /*2b80*/  STSM.16.M88.4 [R2+0x6000], R80 ;  /* 0x0060005002007844 */ /* 0x000fe20000000200 */
[----:B------:R1:W-:Y:S06]  /*2b90*/  MEMBAR.ALL.CTA ;  /* 0x0000000000007992 */ /* 0x0003ec0000008000 */
[----:B-1----:R-:W1:Y:S03]  /*2ba0*/  FENCE.VIEW.ASYNC.S ;  /* 0x00000000000073c6 */ /* 0x002e660000000000 */
[----:B------:R-:W-:Y:S01]  /*2bb0*/  ULEA UR9, UR4, UR5, 0x6 ;  /* 0x0000000504097291 */ /* 0x000fe2000f8e303f */
[----:B-1----:R-:W-:Y:S08]  /*2bc0*/  BAR.SYNC.DEFER_BLOCKING 0x0 ;  /* 0x0000000000007b1d */ /* 0x002ff00000010000 */
[----:B------:R1:W-:Y:S01]  /*2bd0*/  @UP0 UTMASTG.2D [UR8], [UR6] ;  /* 0x00000008060003b5 */ /* 0x0003e20008008000 */
[----:B------:R0:W-:Y:S01]  /*2be0*/  UTMACMDFLUSH ;  /* 0x00000000000079b7 */ /* 0x0001e20000000000 */
[----:B------:R-:W-:-:S04]  /*2bf0*/  DEPBAR.LE SB0, 0x0 ;  /* 0x000080000000791a */ /* 0x000fc80000000000 */
[----:B------:R-:W-:Y:S06]  /*2c00*/  BAR.SYNC.DEFER_BLOCKING 0x0 ;  /* 0x0000000000007b1d */ /* 0x000fec0000010000 */
[----:B-1----:R-:W-:Y:S05]  /*2c10*/  EXIT ;  /* 0x000000000000794d */ /* 0x002fea0003800000 */
.L_x_48:
[----:B------:R-:W1:Y:S02]  /*2c20*/  SYNCS.PHASECHK.TRANS64.TRYWAIT P0, [UR60+0x10000], R10 ;  /* 0x0100000aff0075a7 */ /* 0x000e64000800017c */
[----:B-1----:R-:W-:Y:S05]  /*2c30*/  @!P0 BRA `(.L_x_48) ;  /* 0xfffffffc00f88947 */ /* 0x002fea000383ffff */
[----:B------:R-:W-:Y:S05]  /*2c40*/  BRA `(.L_x_50) ;  /* 0xfffffff400487947 */ /* 0x000fea000383ffff */
.L_x_51:
[----:B------:R-:W-:-:S00]  /*2c50*/  BRA `(.L_x_51) ;  /* 0xfffffffc00fc7947 */ /* 0x000fc0000383ffff */
[----:B------:R-:W-:-:S00]  /*2c60*/  NOP ;  /* 0x0000000000007918 */ /* 0x000fc00000000000 */
        /* <DEDUP_REMOVED lines=9> */
.L_x_52:


//--------------------- .nv.shared.gluon_wgmma    --------------------------
	.section	.nv.shared.gluon_wgmma,"aw",@nobits
	.sectionflags	@""
	.align	16
	.zero		1024


//--------------------- .nv.shared.reserved.0     --------------------------
	.section	.nv.shared.reserved.0,"aw",@nobits
	.weak		__nv_reservedSMEM_offset_0_alias
	.size		__nv_reservedSMEM_offset_0_alias, 0, 0
	.other		__nv_reservedSMEM_offset_0_alias,@"STO_CUDA_RESERVED_SHARED STV_DEFAULT"
__nv_reservedSMEM_offset_0_alias:
	.zero		0


//--------------------- .nv.constant0.gluon_wgmma --------------------------
	.section	.nv.constant0.gluon_wgmma,"a",@progbits
	.sectionflags	@""
	.align	4
.nv.constant0.gluon_wgmma:
	.zero		608


//--------------------- SYMBOLS --------------------------

	.type		.nv.reservedSmem.offset0,@object
	.size		.nv.reservedSmem.offset0,0x4
